	.target	sm_90a

	.elftype	@"ET_EXEC"


//--------------------- .note.nv.tkinfo           --------------------------
	.section	.note.nv.tkinfo,"",@"SHT_NOTE"
	.sectionflags	@"SHF_NOTE_NV_TKINFO"
	.tkinfo
        /*0018*/ 	.word	0x00000002
        /*0030*/ 	.string	""
        /*0030*/ 	.string	"ptxas"
        /*0030*/ 	.string	"Cuda compilation tools, release 13.0, V13.0.88"
        /*0030*/ 	.string	"Build cuda_13.0.r13.0/compiler.36424714_0"
        /*0030*/ 	.string	"-arch sm_90a -m 64 "



//--------------------- .note.nv.cuinfo           --------------------------
	.section	.note.nv.cuinfo,"",@"SHT_NOTE"
	.sectionflags	@"SHF_NOTE_NV_CUINFO"
        /*0018*/ 	.short	0x0002
        /*001a*/ 	.short	0x005a
        /*001c*/ 	.short	0x0082
	.zero		2


//--------------------- .nv.info                  --------------------------
	.section	.nv.info,"",@"SHT_CUDA_INFO"
	.align	4


	//----- nvinfo : EIATTR_REGCOUNT
	.align		4
        /*0000*/ 	.byte	0x04, 0x2f
        /*0002*/ 	.short	(.L_12 - .L_11)
	.align		4
.L_11:
        /*0004*/ 	.word	index@(_ZN7cutlass13device_kernelINS_4gemm6kernel13GemmUniversalIN4cute5tupleIJiiiiEEENS1_10collective13CollectiveMmaINS1_37MainloopSm90TmaGmmaWarpSpecializedFP8ILi2ENS5_IJNS4_1CILi2EEENSA_ILi1EEESC_EEENS1_35KernelTmaWarpSpecializedCooperativeEEENS5_IJNSA_ILi384EEENSA_ILi8EEENSA_ILi256EEEEEENS_12float_e4m3_tENS5_IJlSC_lEEESK_SL_NS4_8TiledMMAINS4_8MMA_AtomIJNS4_4SM904GMMA29MMA_64x8x32_F32E4M3E4M3_SS_TNILNSP_7ScaleInE1ELSR_1EEEEEENS4_6LayoutISD_NS5_IJSC_NSA_ILi0EEESV_EEEEENS5_IJNS4_10UnderscoreESY_SY_EEEEENS4_13SM90_TMA_LOADENS4_14ComposedLayoutINS4_7SwizzleILi3ELi4ELi3EEENS4_18smem_ptr_flag_bitsILi8EEENSU_INS5_IJSH_NSA_ILi128EEEEEENS5_IJS17_SC_EEEEEEEvNS4_8identityENS4_23SM90_TMA_LOAD_MULTICASTES1B_vS1C_EENS_8epilogue10collective6detail29Sm90TmaWarpSpecializedAdapterINS1G_15DefaultEpilogueISK_SL_SL_NS1F_6thread17LinearCombinationISK_Li1EffLNS1K_9ScaleType4KindE0ELNS_15FloatRoundStyleE2ESK_EENS1_15EpilogueDefaultEEEEEvvEEEEvNT_6ParamsE)
        /*0008*/ 	.word	0x000000a8


	//----- nvinfo : EIATTR_FRAME_SIZE
	.align		4
.L_12:
        /*000c*/ 	.byte	0x04, 0x11
        /*000e*/ 	.short	(.L_14 - .L_13)
	.align		4
.L_13:
        /*0010*/ 	.word	index@(_ZN7cutlass13device_kernelINS_4gemm6kernel13GemmUniversalIN4cute5tupleIJiiiiEEENS1_10collective13CollectiveMmaINS1_37MainloopSm90TmaGmmaWarpSpecializedFP8ILi2ENS5_IJNS4_1CILi2EEENSA_ILi1EEESC_EEENS1_35KernelTmaWarpSpecializedCooperativeEEENS5_IJNSA_ILi384EEENSA_ILi8EEENSA_ILi256EEEEEENS_12float_e4m3_tENS5_IJlSC_lEEESK_SL_NS4_8TiledMMAINS4_8MMA_AtomIJNS4_4SM904GMMA29MMA_64x8x32_F32E4M3E4M3_SS_TNILNSP_7ScaleInE1ELSR_1EEEEEENS4_6LayoutISD_NS5_IJSC_NSA_ILi0EEESV_EEEEENS5_IJNS4_10UnderscoreESY_SY_EEEEENS4_13SM90_TMA_LOADENS4_14ComposedLayoutINS4_7SwizzleILi3ELi4ELi3EEENS4_18smem_ptr_flag_bitsILi8EEENSU_INS5_IJSH_NSA_ILi128EEEEEENS5_IJS17_SC_EEEEEEEvNS4_8identityENS4_23SM90_TMA_LOAD_MULTICASTES1B_vS1C_EENS_8epilogue10collective6detail29Sm90TmaWarpSpecializedAdapterINS1G_15DefaultEpilogueISK_SL_SL_NS1F_6thread17LinearCombinationISK_Li1EffLNS1K_9ScaleType4KindE0ELNS_15FloatRoundStyleE2ESK_EENS1_15EpilogueDefaultEEEEEvvEEEEvNT_6ParamsE)
        /*0014*/ 	.word	0x00000000


	//----- nvinfo : EIATTR_MIN_STACK_SIZE
	.align		4
.L_14:
        /*0018*/ 	.byte	0x04, 0x12
        /*001a*/ 	.short	(.L_16 - .L_15)
	.align		4
.L_15:
        /*001c*/ 	.word	index@(_ZN7cutlass13device_kernelINS_4gemm6kernel13GemmUniversalIN4cute5tupleIJiiiiEEENS1_10collective13CollectiveMmaINS1_37MainloopSm90TmaGmmaWarpSpecializedFP8ILi2ENS5_IJNS4_1CILi2EEENSA_ILi1EEESC_EEENS1_35KernelTmaWarpSpecializedCooperativeEEENS5_IJNSA_ILi384EEENSA_ILi8EEENSA_ILi256EEEEEENS_12float_e4m3_tENS5_IJlSC_lEEESK_SL_NS4_8TiledMMAINS4_8MMA_AtomIJNS4_4SM904GMMA29MMA_64x8x32_F32E4M3E4M3_SS_TNILNSP_7ScaleInE1ELSR_1EEEEEENS4_6LayoutISD_NS5_IJSC_NSA_ILi0EEESV_EEEEENS5_IJNS4_10UnderscoreESY_SY_EEEEENS4_13SM90_TMA_LOADENS4_14ComposedLayoutINS4_7SwizzleILi3ELi4ELi3EEENS4_18smem_ptr_flag_bitsILi8EEENSU_INS5_IJSH_NSA_ILi128EEEEEENS5_IJS17_SC_EEEEEEEvNS4_8identityENS4_23SM90_TMA_LOAD_MULTICASTES1B_vS1C_EENS_8epilogue10collective6detail29Sm90TmaWarpSpecializedAdapterINS1G_15DefaultEpilogueISK_SL_SL_NS1F_6thread17LinearCombinationISK_Li1EffLNS1K_9ScaleType4KindE0ELNS_15FloatRoundStyleE2ESK_EENS1_15EpilogueDefaultEEEEEvvEEEEvNT_6ParamsE)
        /*0020*/ 	.word	0x00000000
.L_16:


//--------------------- .nv.compat                --------------------------
	.section	.nv.compat,"",@"SHT_CUDA_COMPAT_INFO"
	.align	4
        /*0000*/ 	.byte	0x02, 0x09, 0x01, 0x00, 0x02, 0x02, 0x04, 0x00, 0x02, 0x05, 0x05, 0x00, 0x03, 0x07, 0x01, 0x01
        /*0010*/ 	.byte	0x02, 0x03, 0x01, 0x00, 0x02, 0x06, 0x01, 0x00, 0x04, 0x0b, 0x08, 0x00, 0x00, 0x00, 0x00, 0x00
        /*0020*/ 	.byte	0x00, 0x00, 0x00, 0x00


//--------------------- .nv.info._ZN7cutlass13device_kernelINS_4gemm6kernel13GemmUniversalIN4cute5tupleIJiiiiEEENS1_10collective13CollectiveMmaINS1_37MainloopSm90TmaGmmaWarpSpecializedFP8ILi2ENS5_IJNS4_1CILi2EEENSA_ILi1EEESC_EEENS1_35KernelTmaWarpSpecializedCooperativeEEENS5_IJNSA_ILi384EEENSA_ILi8EEENSA_ILi256EEEEEENS_12float_e4m3_tENS5_IJlSC_lEEESK_SL_NS4_8TiledMMAINS4_8MMA_AtomIJNS4_4SM904GMMA29MMA_64x8x32_F32E4M3E4M3_SS_TNILNSP_7ScaleInE1ELSR_1EEEEEENS4_6LayoutISD_NS5_IJSC_NSA_ILi0EEESV_EEEEENS5_IJNS4_10UnderscoreESY_SY_EEEEENS4_13SM90_TMA_LOADENS4_14ComposedLayoutINS4_7SwizzleILi3ELi4ELi3EEENS4_18smem_ptr_flag_bitsILi8EEENSU_INS5_IJSH_NSA_ILi128EEEEEENS5_IJS17_SC_EEEEEEEvNS4_8identityENS4_23SM90_TMA_LOAD_MULTICASTES1B_vS1C_EENS_8epilogue10collective6detail29Sm90TmaWarpSpecializedAdapterINS1G_15DefaultEpilogueISK_SL_SL_NS1F_6thread17LinearCombinationISK_Li1EffLNS1K_9ScaleType4KindE0ELNS_15FloatRoundStyleE2ESK_EENS1_15EpilogueDefaultEEEEEvvEEEEvNT_6ParamsE --------------------------
	.section	.nv.info._ZN7cutlass13device_kernelINS_4gemm6kernel13GemmUniversalIN4cute5tupleIJiiiiEEENS1_10collective13CollectiveMmaINS1_37MainloopSm90TmaGmmaWarpSpecializedFP8ILi2ENS5_IJNS4_1CILi2EEENSA_ILi1EEESC_EEENS1_35KernelTmaWarpSpecializedCooperativeEEENS5_IJNSA_ILi384EEENSA_ILi8EEENSA_ILi256EEEEEENS_12float_e4m3_tENS5_IJlSC_lEEESK_SL_NS4_8TiledMMAINS4_8MMA_AtomIJNS4_4SM904GMMA29MMA_64x8x32_F32E4M3E4M3_SS_TNILNSP_7ScaleInE1ELSR_1EEEEEENS4_6LayoutISD_NS5_IJSC_NSA_ILi0EEESV_EEEEENS5_IJNS4_10UnderscoreESY_SY_EEEEENS4_13SM90_TMA_LOADENS4_14ComposedLayoutINS4_7SwizzleILi3ELi4ELi3EEENS4_18smem_ptr_flag_bitsILi8EEENSU_INS5_IJSH_NSA_ILi128EEEEEENS5_IJS17_SC_EEEEEEEvNS4_8identityENS4_23SM90_TMA_LOAD_MULTICASTES1B_vS1C_EENS_8epilogue10collective6detail29Sm90TmaWarpSpecializedAdapterINS1G_15DefaultEpilogueISK_SL_SL_NS1F_6thread17LinearCombinationISK_Li1EffLNS1K_9ScaleType4KindE0ELNS_15FloatRoundStyleE2ESK_EENS1_15EpilogueDefaultEEEEEvvEEEEvNT_6ParamsE,"",@"SHT_CUDA_INFO"
	.sectionflags	@""
	.align	4


	//----- nvinfo : EIATTR_CUDA_API_VERSION
	.align		4
        /*0000*/ 	.byte	0x04, 0x37
        /*0002*/ 	.short	(.L_18 - .L_17)
.L_17:
        /*0004*/ 	.word	0x00000082


	//----- nvinfo : EIATTR_KPARAM_INFO
	.align		4
.L_18:
        /*0008*/ 	.byte	0x04, 0x17
        /*000a*/ 	.short	(.L_20 - .L_19)
.L_19:
        /*000c*/ 	.word	0x00000000
        /*0010*/ 	.short	0x0000
        /*0012*/ 	.short	0x0070
        /*0014*/ 	.byte	0x00, 0xf0, 0x01, 0x10


	//----- nvinfo : EIATTR_SPARSE_MMA_MASK
	.align		4
.L_20:
        /*0018*/ 	.byte	0x03, 0x50
        /*001a*/ 	.short	0x0000


	//----- nvinfo : EIATTR_MAXREG_COUNT
	.align		4
        /*001c*/ 	.byte	0x03, 0x1b
        /*001e*/ 	.short	0x00a8


	//----- nvinfo : EIATTR_NUM_BARRIERS
	.align		4
        /*0020*/ 	.byte	0x02, 0x4c
        /*0022*/ 	.byte	0x01
	.zero		1


	//----- nvinfo : EIATTR_MERCURY_ISA_VERSION
	.align		4
        /*0024*/ 	.byte	0x03, 0x5f
        /*0026*/ 	.short	0x0101


	//----- nvinfo : EIATTR_INT_WARP_WIDE_INSTR_OFFSETS
	.align		4
        /*0028*/ 	.byte	0x04, 0x31
        /*002a*/ 	.short	(.L_22 - .L_21)


	//   ....[0]....
.L_21:
        /*002c*/ 	.word	0x00000430


	//   ....[1]....
        /*0030*/ 	.word	0x00000460


	//   ....[2]....
        /*0034*/ 	.word	0x00000630


	//   ....[3]....
        /*0038*/ 	.word	0x00002b00


	//----- nvinfo : EIATTR_COOP_GROUP_MASK_REGIDS
	.align		4
.L_22:
        /*003c*/ 	.byte	0x04, 0x29
        /*003e*/ 	.short	(.L_24 - .L_23)


	//   ....[0]....
.L_23:
        /*0040*/ 	.word	0xffffffff


	//   ....[1]....
        /*0044*/ 	.word	0xffffffff


	//   ....[2]....
        /*0048*/ 	.word	0xffffffff


	//   ....[3]....
        /*004c*/ 	.word	0xffffffff


	//   ....[4]....
        /*0050*/ 	.word	0xffffffff


	//   ....[5]....
        /*0054*/ 	.word	0xffffffff


	//----- nvinfo : EIATTR_COOP_GROUP_INSTR_OFFSETS
	.align		4
.L_24:
        /*0058*/ 	.byte	0x04, 0x28
        /*005a*/ 	.short	(.L_26 - .L_25)


	//   ....[0]....
.L_25:
        /*005c*/ 	.word	0x00000060


	//   ....[1]....
        /*0060*/ 	.word	0x00000070


	//   ....[2]....
        /*0064*/ 	.word	0x00000130


	//   ....[3]....
        /*0068*/ 	.word	0x00000290


	//   ....[4]....
        /*006c*/ 	.word	0x000007b0


	//   ....[5]....
        /*0070*/ 	.word	0x00001250


	//----- nvinfo : EIATTR_REG_RECONFIG
	.align		4
.L_26:
        /*0074*/ 	.byte	0x01, 0x54
	.zero		2


	//----- nvinfo : EIATTR_MBARRIER_INSTR_OFFSETS
	.align		4
        /*0078*/ 	.byte	0x04, 0x39
        /*007a*/ 	.short	(.L_28 - .L_27)


	//   ....[0]....
.L_27:
        /*007c*/ 	.word	0x00000230
        /*0080*/ 	.word	0x000000ff
        /*0084*/ 	.word	0x00000000
        /*0088*/ 	.short	0x0100
        /*008a*/ 	.byte	0x08
	.zero		1


	//   ....[1]....
        /*008c*/ 	.word	0x00000240
        /*0090*/ 	.word	0x000000ff
        /*0094*/ 	.word	0x00000010
        /*0098*/ 	.short	0x0100
        /*009a*/ 	.byte	0x08
	.zero		1


	//   ....[2]....
        /*009c*/ 	.word	0x00000250
        /*00a0*/ 	.word	0x000000ff
        /*00a4*/ 	.word	0x00000008
        /*00a8*/ 	.short	0x0100
        /*00aa*/ 	.byte	0x08
	.zero		1


	//   ....[3]....
        /*00ac*/ 	.word	0x00000260
        /*00b0*/ 	.word	0x000000ff
        /*00b4*/ 	.word	0x00000018
        /*00b8*/ 	.short	0x0100
        /*00ba*/ 	.byte	0x08
	.zero		1


	//   ....[4]....
        /*00bc*/ 	.word	0x000006b0
        /*00c0*/ 	.word	0x000000ff
        /*00c4*/ 	.word	0x00000030
        /*00c8*/ 	.short	0x0100
        /*00ca*/ 	.byte	0x06
	.zero		1


	//   ....[5]....
        /*00cc*/ 	.word	0x00000750
        /*00d0*/ 	.word	0x000000ff
        /*00d4*/ 	.word	0x00000038
        /*00d8*/ 	.short	0x0100
        /*00da*/ 	.byte	0x06
	.zero		1


	//   ....[6]....
        /*00dc*/ 	.word	0x00001450
        /*00e0*/ 	.word	0x000000ff
        /*00e4*/ 	.word	0x00000000
        /*00e8*/ 	.short	0x010a
        /*00ea*/ 	.byte	0x06
	.zero		1


	//   ....[7]....
        /*00ec*/ 	.word	0x00001490
        /*00f0*/ 	.word	0x000000ff
        /*00f4*/ 	.word	0x00000000
        /*00f8*/ 	.short	0x010a
        /*00fa*/ 	.byte	0x06
	.zero		1


	//   ....[8]....
        /*00fc*/ 	.word	0x00001ef0
        /*0100*/ 	.word	0x000000ff
        /*0104*/ 	.word	0x00000000
        /*0108*/ 	.short	0x010a
        /*010a*/ 	.byte	0x10
	.zero		1


	//   ....[9]....
        /*010c*/ 	.word	0x00001f30
        /*0110*/ 	.word	0x000000ff
        /*0114*/ 	.word	0x00000000
        /*0118*/ 	.short	0x010a
        /*011a*/ 	.byte	0x10
	.zero		1


	//   ....[10]....
        /*011c*/ 	.word	0x00002850
        /*0120*/ 	.word	0x0000000f
        /*0124*/ 	.word	0x00000000
        /*0128*/ 	.short	0x0101
        /*012a*/ 	.byte	0x3f
	.zero		1


	//   ....[11]....
        /*012c*/ 	.word	0x00002b80
        /*0130*/ 	.word	0x0000000b
        /*0134*/ 	.word	0x00000000
        /*0138*/ 	.short	0x0101
        /*013a*/ 	.byte	0x3f
	.zero		1


	//   ....[12]....
        /*013c*/ 	.word	0x00005570
        /*0140*/ 	.word	0x00000015
        /*0144*/ 	.word	0x00000010
        /*0148*/ 	.short	0x010a
        /*014a*/ 	.byte	0x3f
	.zero		1


	//   ....[13]....
        /*014c*/ 	.word	0x000059e0
        /*0150*/ 	.word	0x00000003
        /*0154*/ 	.word	0x00000038
        /*0158*/ 	.short	0x0101
        /*015a*/ 	.byte	0x3f
	.zero		1


	//   ....[14]....
        /*015c*/ 	.word	0x00006110
        /*0160*/ 	.word	0x00000005
        /*0164*/ 	.word	0x00000000
        /*0168*/ 	.short	0x010a
        /*016a*/ 	.byte	0x3f
	.zero		1


	//   ....[15]....
        /*016c*/ 	.word	0x00006190
        /*0170*/ 	.word	0x00000003
        /*0174*/ 	.word	0x00000000
        /*0178*/ 	.short	0x010a
        /*017a*/ 	.byte	0x3f
	.zero		1


	//   ....[16]....
        /*017c*/ 	.word	0x00006200
        /*0180*/ 	.word	0x0000000a
        /*0184*/ 	.word	0x00000000
        /*0188*/ 	.short	0x010a
        /*018a*/ 	.byte	0x3f
	.zero		1


	//   ....[17]....
        /*018c*/ 	.word	0x00006260
        /*0190*/ 	.word	0x0000000f
        /*0194*/ 	.word	0x00000000
        /*0198*/ 	.short	0x010a
        /*019a*/ 	.byte	0x3f
	.zero		1


	//   ....[18]....
        /*019c*/ 	.word	0x00006330
        /*01a0*/ 	.word	0x00000015
        /*01a4*/ 	.word	0x00000010
        /*01a8*/ 	.short	0x010a
        /*01aa*/ 	.byte	0x3f
	.zero		1


	//   ....[19]....
        /*01ac*/ 	.word	0x00006400
        /*01b0*/ 	.word	0x00000005
        /*01b4*/ 	.word	0x00000000
        /*01b8*/ 	.short	0x010a
        /*01ba*/ 	.byte	0x3f
	.zero		1


	//----- nvinfo : EIATTR_NUM_MBARRIERS
	.align		4
.L_28:
        /*01bc*/ 	.byte	0x03, 0x38
        /*01be*/ 	.short	0x0006


	//----- nvinfo : EIATTR_EXIT_INSTR_OFFSETS
	.align		4
        /*01c0*/ 	.byte	0x04, 0x1c
        /*01c2*/ 	.short	(.L_30 - .L_29)


	//   ....[0]....
.L_29:
        /*01c4*/ 	.word	0x00000910


	//   ....[1]....
        /*01c8*/ 	.word	0x000010f0


	//   ....[2]....
        /*01cc*/ 	.word	0x00004c80


	//   ....[3]....
        /*01d0*/ 	.word	0x000051e0


	//   ....[4]....
        /*01d4*/ 	.word	0x000061e0


	//----- nvinfo : EIATTR_MAX_THREADS
	.align		4
.L_30:
        /*01d8*/ 	.byte	0x04, 0x05
        /*01da*/ 	.short	(.L_32 - .L_31)
.L_31:
        /*01dc*/ 	.word	0x00000180
        /*01e0*/ 	.word	0x00000001
        /*01e4*/ 	.word	0x00000001


	//----- nvinfo : EIATTR_CRS_STACK_SIZE
	.align		4
.L_32:
        /*01e8*/ 	.byte	0x04, 0x1e
        /*01ea*/ 	.short	(.L_34 - .L_33)
.L_33:
        /*01ec*/ 	.word	0x00000000


	//----- nvinfo : EIATTR_CBANK_PARAM_SIZE
	.align		4
.L_34:
        /*01f0*/ 	.byte	0x03, 0x19
        /*01f2*/ 	.short	0x0470


	//----- nvinfo : EIATTR_PARAM_CBANK
	.align		4
        /*01f4*/ 	.byte	0x04, 0x0a
        /*01f6*/ 	.short	(.L_36 - .L_35)
	.align		4
.L_35:
        /*01f8*/ 	.word	index@(.nv.constant0._ZN7cutlass13device_kernelINS_4gemm6kernel13GemmUniversalIN4cute5tupleIJiiiiEEENS1_10collective13CollectiveMmaINS1_37MainloopSm90TmaGmmaWarpSpecializedFP8ILi2ENS5_IJNS4_1CILi2EEENSA_ILi1EEESC_EEENS1_35KernelTmaWarpSpecializedCooperativeEEENS5_IJNSA_ILi384EEENSA_ILi8EEENSA_ILi256EEEEEENS_12float_e4m3_tENS5_IJlSC_lEEESK_SL_NS4_8TiledMMAINS4_8MMA_AtomIJNS4_4SM904GMMA29MMA_64x8x32_F32E4M3E4M3_SS_TNILNSP_7ScaleInE1ELSR_1EEEEEENS4_6LayoutISD_NS5_IJSC_NSA_ILi0EEESV_EEEEENS5_IJNS4_10UnderscoreESY_SY_EEEEENS4_13SM90_TMA_LOADENS4_14ComposedLayoutINS4_7SwizzleILi3ELi4ELi3EEENS4_18smem_ptr_flag_bitsILi8EEENSU_INS5_IJSH_NSA_ILi128EEEEEENS5_IJS17_SC_EEEEEEEvNS4_8identityENS4_23SM90_TMA_LOAD_MULTICASTES1B_vS1C_EENS_8epilogue10collective6detail29Sm90TmaWarpSpecializedAdapterINS1G_15DefaultEpilogueISK_SL_SL_NS1F_6thread17LinearCombinationISK_Li1EffLNS1K_9ScaleType4KindE0ELNS_15FloatRoundStyleE2ESK_EENS1_15EpilogueDefaultEEEEEvvEEEEvNT_6ParamsE)
        /*01fc*/ 	.short	0x0210
        /*01fe*/ 	.short	0x0470


	//----- nvinfo : EIATTR_SW_WAR
	.align		4
.L_36:
        /*0200*/ 	.byte	0x04, 0x36
        /*0202*/ 	.short	(.L_38 - .L_37)
.L_37:
        /*0204*/ 	.word	0x00000008
.L_38:


//--------------------- .nv.callgraph             --------------------------
	.section	.nv.callgraph,"",@"SHT_CUDA_CALLGRAPH"
	.align	4
	.sectionentsize	8
	.align		4
        /*0000*/ 	.word	0x00000000
	.align		4
        /*0004*/ 	.word	0xffffffff
	.align		4
        /*0008*/ 	.word	0x00000000
	.align		4
        /*000c*/ 	.word	0xfffffffe
	.align		4
        /*0010*/ 	.word	0x00000000
	.align		4
        /*0014*/ 	.word	0xfffffffd
	.align		4
        /*0018*/ 	.word	0x00000000
	.align		4
        /*001c*/ 	.word	0xfffffffc


//--------------------- .nv.constant4             --------------------------
	.section	.nv.constant4,"a",@progbits
	.align	8
	.align		8
.nv.constant4:
        /*0000*/ 	.dword	_ZN39_INTERNAL_7ef45e8a_4_k_cu_c82883aa_99384cuda3std3__45__cpo5beginE
	.align		8
        /*0008*/ 	.dword	_ZN39_INTERNAL_7ef45e8a_4_k_cu_c82883aa_99384cuda3std3__45__cpo3endE
	.align		8
        /*0010*/ 	.dword	_ZN39_INTERNAL_7ef45e8a_4_k_cu_c82883aa_99384cuda3std3__45__cpo6cbeginE
	.align		8
        /*0018*/ 	.dword	_ZN39_INTERNAL_7ef45e8a_4_k_cu_c82883aa_99384cuda3std3__45__cpo4cendE
	.align		8
        /*0020*/ 	.dword	_ZN39_INTERNAL_7ef45e8a_4_k_cu_c82883aa_99384cuda3std3__441_GLOBAL__N__7ef45e8a_4_k_cu_c82883aa_99386ignoreE
	.align		8
        /*0028*/ 	.dword	_ZN39_INTERNAL_7ef45e8a_4_k_cu_c82883aa_99384cuda3std3__419piecewise_constructE
	.align		8
        /*0030*/ 	.dword	_ZN39_INTERNAL_7ef45e8a_4_k_cu_c82883aa_99384cuda3std3__48in_placeE
	.align		8
        /*0038*/ 	.dword	_ZN39_INTERNAL_7ef45e8a_4_k_cu_c82883aa_99384cuda3std6ranges3__45__cpo4swapE
	.align		8
        /*0040*/ 	.dword	_ZN39_INTERNAL_7ef45e8a_4_k_cu_c82883aa_99384cuda3std6ranges3__45__cpo9iter_moveE
	.align		8
        /*0048*/ 	.dword	_ZN39_INTERNAL_7ef45e8a_4_k_cu_c82883aa_99384cute7productE
	.align		8
        /*0050*/ 	.dword	_ZN39_INTERNAL_7ef45e8a_4_k_cu_c82883aa_99384cute1_E


//--------------------- .text._ZN7cutlass13device_kernelINS_4gemm6kernel13GemmUniversalIN4cute5tupleIJiiiiEEENS1_10collective13CollectiveMmaINS1_37MainloopSm90TmaGmmaWarpSpecializedFP8ILi2ENS5_IJNS4_1CILi2EEENSA_ILi1EEESC_EEENS1_35KernelTmaWarpSpecializedCooperativeEEENS5_IJNSA_ILi384EEENSA_ILi8EEENSA_ILi256EEEEEENS_12float_e4m3_tENS5_IJlSC_lEEESK_SL_NS4_8TiledMMAINS4_8MMA_AtomIJNS4_4SM904GMMA29MMA_64x8x32_F32E4M3E4M3_SS_TNILNSP_7ScaleInE1ELSR_1EEEEEENS4_6LayoutISD_NS5_IJSC_NSA_ILi0EEESV_EEEEENS5_IJNS4_10UnderscoreESY_SY_EEEEENS4_13SM90_TMA_LOADENS4_14ComposedLayoutINS4_7SwizzleILi3ELi4ELi3EEENS4_18smem_ptr_flag_bitsILi8EEENSU_INS5_IJSH_NSA_ILi128EEEEEENS5_IJS17_SC_EEEEEEEvNS4_8identityENS4_23SM90_TMA_LOAD_MULTICASTES1B_vS1C_EENS_8epilogue10collective6detail29Sm90TmaWarpSpecializedAdapterINS1G_15DefaultEpilogueISK_SL_SL_NS1F_6thread17LinearCombinationISK_Li1EffLNS1K_9ScaleType4KindE0ELNS_15FloatRoundStyleE2ESK_EENS1_15EpilogueDefaultEEEEEvvEEEEvNT_6ParamsE --------------------------
	.section	.text._ZN7cutlass13device_kernelINS_4gemm6kernel13GemmUniversalIN4cute5tupleIJiiiiEEENS1_10collective13CollectiveMmaINS1_37MainloopSm90TmaGmmaWarpSpecializedFP8ILi2ENS5_IJNS4_1CILi2EEENSA_ILi1EEESC_EEENS1_35KernelTmaWarpSpecializedCooperativeEEENS5_IJNSA_ILi384EEENSA_ILi8EEENSA_ILi256EEEEEENS_12float_e4m3_tENS5_IJlSC_lEEESK_SL_NS4_8TiledMMAINS4_8MMA_AtomIJNS4_4SM904GMMA29MMA_64x8x32_F32E4M3E4M3_SS_TNILNSP_7ScaleInE1ELSR_1EEEEEENS4_6LayoutISD_NS5_IJSC_NSA_ILi0EEESV_EEEEENS5_IJNS4_10UnderscoreESY_SY_EEEEENS4_13SM90_TMA_LOADENS4_14ComposedLayoutINS4_7SwizzleILi3ELi4ELi3EEENS4_18smem_ptr_flag_bitsILi8EEENSU_INS5_IJSH_NSA_ILi128EEEEEENS5_IJS17_SC_EEEEEEEvNS4_8identityENS4_23SM90_TMA_LOAD_MULTICASTES1B_vS1C_EENS_8epilogue10collective6detail29Sm90TmaWarpSpecializedAdapterINS1G_15DefaultEpilogueISK_SL_SL_NS1F_6thread17LinearCombinationISK_Li1EffLNS1K_9ScaleType4KindE0ELNS_15FloatRoundStyleE2ESK_EENS1_15EpilogueDefaultEEEEEvvEEEEvNT_6ParamsE,"ax",@progbits
	.align	128
.text._ZN7cutlass13device_kernelINS_4gemm6kernel13GemmUniversalIN4cute5tupleIJiiiiEEENS1_10collective13CollectiveMmaINS1_37MainloopSm90TmaGmmaWarpSpecializedFP8ILi2ENS5_IJNS4_1CILi2EEENSA_ILi1EEESC_EEENS1_35KernelTmaWarpSpecializedCooperativeEEENS5_IJNSA_ILi384EEENSA_ILi8EEENSA_ILi256EEEEEENS_12float_e4m3_tENS5_IJlSC_lEEESK_SL_NS4_8TiledMMAINS4_8MMA_AtomIJNS4_4SM904GMMA29MMA_64x8x32_F32E4M3E4M3_SS_TNILNSP_7ScaleInE1ELSR_1EEEEEENS4_6LayoutISD_NS5_IJSC_NSA_ILi0EEESV_EEEEENS5_IJNS4_10UnderscoreESY_SY_EEEEENS4_13SM90_TMA_LOADENS4_14ComposedLayoutINS4_7SwizzleILi3ELi4ELi3EEENS4_18smem_ptr_flag_bitsILi8EEENSU_INS5_IJSH_NSA_ILi128EEEEEENS5_IJS17_SC_EEEEEEEvNS4_8identityENS4_23SM90_TMA_LOAD_MULTICASTES1B_vS1C_EENS_8epilogue10collective6detail29Sm90TmaWarpSpecializedAdapterINS1G_15DefaultEpilogueISK_SL_SL_NS1F_6thread17LinearCombinationISK_Li1EffLNS1K_9ScaleType4KindE0ELNS_15FloatRoundStyleE2ESK_EENS1_15EpilogueDefaultEEEEEvvEEEEvNT_6ParamsE:
        .type           _ZN7cutlass13device_kernelINS_4gemm6kernel13GemmUniversalIN4cute5tupleIJiiiiEEENS1_10collective13CollectiveMmaINS1_37MainloopSm90TmaGmmaWarpSpecializedFP8ILi2ENS5_IJNS4_1CILi2EEENSA_ILi1EEESC_EEENS1_35KernelTmaWarpSpecializedCooperativeEEENS5_IJNSA_ILi384EEENSA_ILi8EEENSA_ILi256EEEEEENS_12float_e4m3_tENS5_IJlSC_lEEESK_SL_NS4_8TiledMMAINS4_8MMA_AtomIJNS4_4SM904GMMA29MMA_64x8x32_F32E4M3E4M3_SS_TNILNSP_7ScaleInE1ELSR_1EEEEEENS4_6LayoutISD_NS5_IJSC_NSA_ILi0EEESV_EEEEENS5_IJNS4_10UnderscoreESY_SY_EEEEENS4_13SM90_TMA_LOADENS4_14ComposedLayoutINS4_7SwizzleILi3ELi4ELi3EEENS4_18smem_ptr_flag_bitsILi8EEENSU_INS5_IJSH_NSA_ILi128EEEEEENS5_IJS17_SC_EEEEEEEvNS4_8identityENS4_23SM90_TMA_LOAD_MULTICASTES1B_vS1C_EENS_8epilogue10collective6detail29Sm90TmaWarpSpecializedAdapterINS1G_15DefaultEpilogueISK_SL_SL_NS1F_6thread17LinearCombinationISK_Li1EffLNS1K_9ScaleType4KindE0ELNS_15FloatRoundStyleE2ESK_EENS1_15EpilogueDefaultEEEEEvvEEEEvNT_6ParamsE,@function
        .size           _ZN7cutlass13device_kernelINS_4gemm6kernel13GemmUniversalIN4cute5tupleIJiiiiEEENS1_10collective13CollectiveMmaINS1_37MainloopSm90TmaGmmaWarpSpecializedFP8ILi2ENS5_IJNS4_1CILi2EEENSA_ILi1EEESC_EEENS1_35KernelTmaWarpSpecializedCooperativeEEENS5_IJNSA_ILi384EEENSA_ILi8EEENSA_ILi256EEEEEENS_12float_e4m3_tENS5_IJlSC_lEEESK_SL_NS4_8TiledMMAINS4_8MMA_AtomIJNS4_4SM904GMMA29MMA_64x8x32_F32E4M3E4M3_SS_TNILNSP_7ScaleInE1ELSR_1EEEEEENS4_6LayoutISD_NS5_IJSC_NSA_ILi0EEESV_EEEEENS5_IJNS4_10UnderscoreESY_SY_EEEEENS4_13SM90_TMA_LOADENS4_14ComposedLayoutINS4_7SwizzleILi3ELi4ELi3EEENS4_18smem_ptr_flag_bitsILi8EEENSU_INS5_IJSH_NSA_ILi128EEEEEENS5_IJS17_SC_EEEEEEEvNS4_8identityENS4_23SM90_TMA_LOAD_MULTICASTES1B_vS1C_EENS_8epilogue10collective6detail29Sm90TmaWarpSpecializedAdapterINS1G_15DefaultEpilogueISK_SL_SL_NS1F_6thread17LinearCombinationISK_Li1EffLNS1K_9ScaleType4KindE0ELNS_15FloatRoundStyleE2ESK_EENS1_15EpilogueDefaultEEEEEvvEEEEvNT_6ParamsE,(.L_x_80 - _ZN7cutlass13device_kernelINS_4gemm6kernel13GemmUniversalIN4cute5tupleIJiiiiEEENS1_10collective13CollectiveMmaINS1_37MainloopSm90TmaGmmaWarpSpecializedFP8ILi2ENS5_IJNS4_1CILi2EEENSA_ILi1EEESC_EEENS1_35KernelTmaWarpSpecializedCooperativeEEENS5_IJNSA_ILi384EEENSA_ILi8EEENSA_ILi256EEEEEENS_12float_e4m3_tENS5_IJlSC_lEEESK_SL_NS4_8TiledMMAINS4_8MMA_AtomIJNS4_4SM904GMMA29MMA_64x8x32_F32E4M3E4M3_SS_TNILNSP_7ScaleInE1ELSR_1EEEEEENS4_6LayoutISD_NS5_IJSC_NSA_ILi0EEESV_EEEEENS5_IJNS4_10UnderscoreESY_SY_EEEEENS4_13SM90_TMA_LOADENS4_14ComposedLayoutINS4_7SwizzleILi3ELi4ELi3EEENS4_18smem_ptr_flag_bitsILi8EEENSU_INS5_IJSH_NSA_ILi128EEEEEENS5_IJS17_SC_EEEEEEEvNS4_8identityENS4_23SM90_TMA_LOAD_MULTICASTES1B_vS1C_EENS_8epilogue10collective6detail29Sm90TmaWarpSpecializedAdapterINS1G_15DefaultEpilogueISK_SL_SL_NS1F_6thread17LinearCombinationISK_Li1EffLNS1K_9ScaleType4KindE0ELNS_15FloatRoundStyleE2ESK_EENS1_15EpilogueDefaultEEEEEvvEEEEvNT_6ParamsE)
        .other          _ZN7cutlass13device_kernelINS_4gemm6kernel13GemmUniversalIN4cute5tupleIJiiiiEEENS1_10collective13CollectiveMmaINS1_37MainloopSm90TmaGmmaWarpSpecializedFP8ILi2ENS5_IJNS4_1CILi2EEENSA_ILi1EEESC_EEENS1_35KernelTmaWarpSpecializedCooperativeEEENS5_IJNSA_ILi384EEENSA_ILi8EEENSA_ILi256EEEEEENS_12float_e4m3_tENS5_IJlSC_lEEESK_SL_NS4_8TiledMMAINS4_8MMA_AtomIJNS4_4SM904GMMA29MMA_64x8x32_F32E4M3E4M3_SS_TNILNSP_7ScaleInE1ELSR_1EEEEEENS4_6LayoutISD_NS5_IJSC_NSA_ILi0EEESV_EEEEENS5_IJNS4_10UnderscoreESY_SY_EEEEENS4_13SM90_TMA_LOADENS4_14ComposedLayoutINS4_7SwizzleILi3ELi4ELi3EEENS4_18smem_ptr_flag_bitsILi8EEENSU_INS5_IJSH_NSA_ILi128EEEEEENS5_IJS17_SC_EEEEEEEvNS4_8identityENS4_23SM90_TMA_LOAD_MULTICASTES1B_vS1C_EENS_8epilogue10collective6detail29Sm90TmaWarpSpecializedAdapterINS1G_15DefaultEpilogueISK_SL_SL_NS1F_6thread17LinearCombinationISK_Li1EffLNS1K_9ScaleType4KindE0ELNS_15FloatRoundStyleE2ESK_EENS1_15EpilogueDefaultEEEEEvvEEEEvNT_6ParamsE,@"STO_CUDA_ENTRY STV_DEFAULT"
_ZN7cutlass13device_kernelINS_4gemm6kernel13GemmUniversalIN4cute5tupleIJiiiiEEENS1_10collective13CollectiveMmaINS1_37MainloopSm90TmaGmmaWarpSpecializedFP8ILi2ENS5_IJNS4_1CILi2EEENSA_ILi1EEESC_EEENS1_35KernelTmaWarpSpecializedCooperativeEEENS5_IJNSA_ILi384EEENSA_ILi8EEENSA_ILi256EEEEEENS_12float_e4m3_tENS5_IJlSC_lEEESK_SL_NS4_8TiledMMAINS4_8MMA_AtomIJNS4_4SM904GMMA29MMA_64x8x32_F32E4M3E4M3_SS_TNILNSP_7ScaleInE1ELSR_1EEEEEENS4_6LayoutISD_NS5_IJSC_NSA_ILi0EEESV_EEEEENS5_IJNS4_10UnderscoreESY_SY_EEEEENS4_13SM90_TMA_LOADENS4_14ComposedLayoutINS4_7SwizzleILi3ELi4ELi3EEENS4_18smem_ptr_flag_bitsILi8EEENSU_INS5_IJSH_NSA_ILi128EEEEEENS5_IJS17_SC_EEEEEEEvNS4_8identityENS4_23SM90_TMA_LOAD_MULTICASTES1B_vS1C_EENS_8epilogue10collective6detail29Sm90TmaWarpSpecializedAdapterINS1G_15DefaultEpilogueISK_SL_SL_NS1F_6thread17LinearCombinationISK_Li1EffLNS1K_9ScaleType4KindE0ELNS_15FloatRoundStyleE2ESK_EENS1_15EpilogueDefaultEEEEEvvEEEEvNT_6ParamsE:
[----:B------:R-:W-:Y:S01]  /*0000*/  LDC R1, c[0x0][0x28] ;  /* 0x00000a00ff017b82 */ /* 0x000fe20000000800 */
[----:B------:R-:W0:Y:S01]  /*0010*/  S2R R0, SR_TID.X ;  /* 0x0000000000007919 */ /* 0x000e220000002100 */
[----:B------:R-:W-:Y:S01]  /*0020*/  ELECT P0, URZ, PT ;  /* 0x00000000003f782f */ /* 0x000fe20003800000 */
[----:B------:R-:W-:Y:S01]  /*0030*/  BSSY B0, `(.L_x_0) ;  /* 0x000000f000007945 */ /* 0x000fe20003800000 */
[--C-:B0-----:R-:W-:Y:S02]  /*0040*/  SHF.R.U32.HI R2, RZ, 0x5, R0.reuse ;  /* 0x00000005ff027819 */ /* 0x101fe40000011600 */
[----:B------:R-:W-:-:S03]  /*0050*/  SHF.R.U32.HI R3, RZ, 0x7, R0 ;  /* 0x00000007ff037819 */ /* 0x000fc60000011600 */
[----:B------:R-:W0:Y:S04]  /*0060*/  SHFL.IDX PT, R4, R2, RZ, 0x1f ;  /* 0x00001fff02047589 */ /* 0x000e2800000e0000 */
[----:B------:R1:W2:Y:S01]  /*0070*/  SHFL.IDX PT, R6, R3, RZ, 0x1f ;  /* 0x00001fff03067589 */ /* 0x0002a200000e0000 */
[----:B0-----:R-:W-:-:S13]  /*0080*/  ISETP.NE.OR P0, PT, R4, RZ, !P0 ;  /* 0x000000ff0400720c */ /* 0x001fda0004705670 */
[----:B-12---:R-:W-:Y:S05]  /*0090*/  @P0 BRA `(.L_x_1) ;  /* 0x0000000000200947 */ /* 0x006fea0003800000 */
[----:B------:R-:W-:Y:S02]  /*00a0*/  ULDC.64 UR4, c[0x0][0x198] ;  /* 0x0000660000047ab9 */ /* 0x000fe40000000a00 */
[----:B------:R-:W-:Y:S02]  /*00b0*/  UIADD3 UR6, UP0, UR4, 0xf0, URZ ;  /* 0x000000f004067890 */ /* 0x000fe4000ff1e03f */
[----:B------:R-:W-:Y:S02]  /*00c0*/  UIADD3 UR4, UP1, UR4, 0x1f0, URZ ;  /* 0x000001f004047890 */ /* 0x000fe4000ff3e03f */
[----:B------:R-:W-:Y:S02]  /*00d0*/  UIADD3.X UR7, URZ, UR5, URZ, UP0, !UPT ;  /* 0x000000053f077290 */ /* 0x000fe400087fe43f */
[----:B------:R-:W-:-:S07]  /*00e0*/  UIADD3.X UR5, URZ, UR5, URZ, UP1, !UPT ;  /* 0x000000053f057290 */ /* 0x000fce0008ffe43f */
[----:B------:R0:W-:Y:S02]  /*00f0*/  UTMACCTL.PF [UR6] ;  /* 0x00000000060079b9 */ /* 0x0001e40008040000 */
[----:B------:R0:W-:Y:S02]  /*0100*/  UTMACCTL.PF [UR4] ;  /* 0x00000000040079b9 */ /* 0x0001e40008040000 */
[----:B0-----:R-:W-:Y:S01]  /*0110*/  NOP ;  /* 0x0000000000007918 */ /* 0x001fe20000000000 */
.L_x_1:
[----:B------:R-:W-:Y:S05]  /*0120*/  BSYNC B0 ;  /* 0x0000000000007941 */ /* 0x000fea0003800000 */
.L_x_0:
[----:B------:R-:W0:Y:S02]  /*0130*/  SHFL.IDX PT, R3, R2, RZ, 0x1f ;  /* 0x00001fff02037589 */ /* 0x000e2400000e0000 */
[----:B0-----:R-:W-:-:S13]  /*0140*/  ISETP.NE.AND P0, PT, R3, RZ, PT ;  /* 0x000000ff0300720c */ /* 0x001fda0003f05270 */
[----:B------:R-:W-:Y:S05]  /*0150*/  @P0 BRA `(.L_x_2) ;  /* 0x0000000000480947 */ /* 0x000fea0003800000 */
[----:B------:R-:W0:Y:S01]  /*0160*/  S2UR UR8, SR_CgaCtaId ;  /* 0x00000000000879c3 */ /* 0x000e220000008800 */
[----:B------:R-:W-:Y:S01]  /*0170*/  UMOV UR4, 0x400 ;  /* 0x0000040000047882 */ /* 0x000fe20000000000 */
[----:B------:R-:W-:Y:S01]  /*0180*/  UMOV UR5, 0x1 ;  /* 0x0000000100057882 */ /* 0x000fe20000000000 */
[----:B------:R-:W-:Y:S01]  /*0190*/  UMOV UR6, 0x4 ;  /* 0x0000000400067882 */ /* 0x000fe20000000000 */
[----:B------:R-:W-:Y:S01]  /*01a0*/  ELECT P0, URZ, PT ;  /* 0x00000000003f782f */ /* 0x000fe20003800000 */
[----:B------:R-:W-:-:S04]  /*01b0*/  UIADD3 UR6, -UR6, 0x100000, URZ ;  /* 0x0010000006067890 */ /* 0x000fc8000fffe13f */
[----:B------:R-:W-:Y:S02]  /*01c0*/  USHF.L.U32 UR7, UR6, 0xb, URZ ;  /* 0x0000000b06077899 */ /* 0x000fe4000800063f */
[----:B------:R-:W-:Y:S02]  /*01d0*/  USHF.L.U32 UR6, UR6, 0x1, URZ ;  /* 0x0000000106067899 */ /* 0x000fe4000800063f */
[----:B0-----:R-:W-:Y:S02]  /*01e0*/  ULEA UR8, UR8, UR4, 0x18 ;  /* 0x0000000408087291 */ /* 0x001fe4000f8ec03f */
[----:B------:R-:W-:-:S04]  /*01f0*/  UIADD3 UR4, -UR5, 0x100000, URZ ;  /* 0x0010000005047890 */ /* 0x000fc8000fffe13f */
[----:B------:R-:W-:Y:S02]  /*0200*/  USHF.L.U32 UR5, UR4, 0xb, URZ ;  /* 0x0000000b04057899 */ /* 0x000fe4000800063f */
[----:B------:R-:W-:Y:S01]  /*0210*/  USHF.L.U32 UR4, UR4, 0x1, URZ ;  /* 0x0000000104047899 */ /* 0x000fe2000800063f */
[----:B------:R-:W0:Y:S11]  /*0220*/  FENCE.VIEW.ASYNC.S ;  /* 0x00000000000073c6 */ /* 0x000e360000000000 */
[----:B0-----:R0:W1:Y:S01]  /*0230*/  SYNCS.EXCH.64 URZ, [UR8], UR4 ;  /* 0x00000004083f75b2 */ /* 0x0010620008000100 */
[----:B------:R0:W2:Y:S01]  /*0240*/  SYNCS.EXCH.64 URZ, [UR8+0x10], UR6 ;  /* 0x00001006083f75b2 */ /* 0x0000a20008000100 */
[----:B------:R0:W3:Y:S01]  /*0250*/  SYNCS.EXCH.64 URZ, [UR8+0x8], UR4 ;  /* 0x00000804083f75b2 */ /* 0x0000e20008000100 */
[----:B------:R0:W4:Y:S01]  /*0260*/  SYNCS.EXCH.64 URZ, [UR8+0x18], UR6 ;  /* 0x00001806083f75b2 */ /* 0x0001220008000100 */
[----:B------:R-:W-:Y:S01]  /*0270*/  NOP ;  /* 0x0000000000007918 */ /* 0x000fe20000000000 */
.L_x_2:
[----:B------:R-:W-:Y:S01]  /*0280*/  SHF.R.S32.HI R5, RZ, 0x1f, R0 ;  /* 0x0000001fff057819 */ /* 0x000fe20000011400 */
[----:B------:R-:W5:Y:S01]  /*0290*/  SHFL.IDX PT, R2, R2, RZ, 0x1f ;  /* 0x00001fff02027589 */ /* 0x000f6200000e0000 */
[----:B0-----:R-:W0:Y:S01]  /*02a0*/  S2UR UR8, SR_CTAID.X ;  /* 0x00000000000879c3 */ /* 0x001e220000002500 */
[----:B------:R-:W-:Y:S02]  /*02b0*/  ELECT P0, URZ, PT ;  /* 0x00000000003f782f */ /* 0x000fe40003800000 */
[----:B------:R-:W-:Y:S01]  /*02c0*/  LEA.HI R5, R5, R0, RZ, 0x7 ;  /* 0x0000000005057211 */ /* 0x000fe200078f38ff */
[----:B------:R-:W1:Y:S01]  /*02d0*/  S2R R10, SR_CTAID.Y ;  /* 0x00000000000a7919 */ /* 0x000e620000002600 */
[----:B------:R-:W-:Y:S01]  /*02e0*/  SHF.R.S32.HI R12, RZ, 0x1f, R3 ;  /* 0x0000001fff0c7819 */ /* 0x000fe20000011403 */
[----:B------:R-:W-:Y:S01]  /*02f0*/  ULDC UR4, c[0x0][0x150] ;  /* 0x0000540000047ab9 */ /* 0x000fe20000000800 */
[----:B------:R-:W-:Y:S01]  /*0300*/  LOP3.LUT R5, R5, 0xffffff80, RZ, 0xc0, !PT ;  /* 0xffffff8005057812 */ /* 0x000fe200078ec0ff */
[----:B------:R-:W-:Y:S01]  /*0310*/  NOP ;  /* 0x0000000000007918 */ /* 0x000fe20000000000 */
[----:B------:R-:W-:Y:S01]  /*0320*/  LEA.HI R12, R12, R3, RZ, 0x2 ;  /* 0x000000030c0c7211 */ /* 0x000fe200078f10ff */
[----:B------:R-:W2:Y:S01]  /*0330*/  LDC R13, c[0x0][0x144] ;  /* 0x00005100ff0d7b82 */ /* 0x000ea20000000800 */
[----:B------:R-:W-:Y:S01]  /*0340*/  NOP ;  /* 0x0000000000007918 */ /* 0x000fe20000000000 */
[----:B------:R-:W-:Y:S01]  /*0350*/  IMAD.IADD R8, R0, 0x1, -R5 ;  /* 0x0000000100087824 */ /* 0x000fe200078e0a05 */
[----:B------:R-:W-:-:S02]  /*0360*/  LOP3.LUT R12, R12, 0x3ffffffc, RZ, 0xc0, !PT ;  /* 0x3ffffffc0c0c7812 */ /* 0x000fc400078ec0ff */
[----:B------:R-:W-:Y:S02]  /*0370*/  ISETP.NE.AND P3, PT, R6, RZ, PT ;  /* 0x000000ff0600720c */ /* 0x000fe40003f65270 */
[----:B------:R-:W-:Y:S01]  /*0380*/  SHF.R.S32.HI R5, RZ, 0x1f, R8 ;  /* 0x0000001fff057819 */ /* 0x000fe20000011408 */
[----:B------:R-:W-:Y:S01]  /*0390*/  IMAD.IADD R12, R3, 0x1, -R12 ;  /* 0x00000001030c7824 */ /* 0x000fe200078e0a0c */
[----:B------:R-:W3:Y:S02]  /*03a0*/  LDC R15, c[0x0][0x140] ;  /* 0x00005000ff0f7b82 */ /* 0x000ee40000000800 */
[----:B------:R-:W-:Y:S02]  /*03b0*/  LEA.HI R5, R5, R8, RZ, 0x3 ;  /* 0x0000000805057211 */ /* 0x000fe400078f18ff */
[----:B-----5:R-:W-:Y:S02]  /*03c0*/  ISETP.NE.OR P0, PT, R2, RZ, !P0 ;  /* 0x000000ff0200720c */ /* 0x020fe40004705670 */
[----:B------:R-:W-:-:S02]  /*03d0*/  SHF.R.S32.HI R2, RZ, 0x3, R5 ;  /* 0x00000003ff027819 */ /* 0x000fc40000011405 */
[----:B------:R-:W-:Y:S02]  /*03e0*/  SHF.R.S32.HI R5, RZ, 0x1f, R5 ;  /* 0x0000001fff057819 */ /* 0x000fe40000011405 */
[----:B0-----:R-:W-:Y:S02]  /*03f0*/  I2FP.F32.U32 R7, UR8 ;  /* 0x0000000800077c45 */ /* 0x001fe40008201000 */
[----:B------:R-:W-:-:S03]  /*0400*/  LEA.HI R5, R5, R2, RZ, 0x2 ;  /* 0x0000000205057211 */ /* 0x000fc600078f10ff */
[----:B------:R-:W-:Y:S01]  /*0410*/  FMUL R7, R7, UR4 ;  /* 0x0000000407077c20 */ /* 0x000fe20008400000 */
[----:B------:R-:W-:Y:S01]  /*0420*/  LOP3.LUT R5, R5, 0xfffffffc, RZ, 0xc0, !PT ;  /* 0xfffffffc05057812 */ /* 0x000fe200078ec0ff */
[----:B------:R-:W-:Y:S01]  /*0430*/  VOTEU.ALL UP0, P0 ;  /* 0x00000000003f7886 */ /* 0x000fe20000000000 */
[----:B-1----:R-:W-:Y:S01]  /*0440*/  I2FP.F32.U32 R3, R10 ;  /* 0x0000000a00037245 */ /* 0x002fe20000201000 */
[----:B------:R-:W-:Y:S01]  /*0450*/  ULDC UR4, c[0x0][0x154] ;  /* 0x0000550000047ab9 */ /* 0x000fe20000000800 */
[----:B------:R-:W-:Y:S01]  /*0460*/  VOTEU.ALL UP1, P0 ;  /* 0x00000000003f7886 */ /* 0x000fe20000020000 */
[----:B------:R-:W0:Y:S01]  /*0470*/  F2I.U32.TRUNC.NTZ R7, R7 ;  /* 0x0000000700077305 */ /* 0x000e22000020f000 */
[----:B------:R-:W-:Y:S01]  /*0480*/  IMAD.IADD R5, R2, 0x1, -R5 ;  /* 0x0000000102057824 */ /* 0x000fe200078e0a05 */
[----:B------:R-:W1:Y:S01]  /*0490*/  @!UP0 S2UR UR7, SR_CgaCtaId ;  /* 0x00000000000789c3 */ /* 0x000e620000008800 */
[----:B------:R-:W-:Y:S01]  /*04a0*/  FMUL R14, R3, UR4 ;  /* 0x00000004030e7c20 */ /* 0x000fe20008400000 */
[----:B------:R-:W-:Y:S01]  /*04b0*/  SHF.R.S32.HI R3, RZ, 0x1f, R4 ;  /* 0x0000001fff037819 */ /* 0x000fe20000011404 */
[----:B------:R-:W-:Y:S01]  /*04c0*/  IMAD R12, R12, 0x4, R5 ;  /* 0x000000040c0c7824 */ /* 0x000fe200078e0205 */
[----:B------:R-:W-:Y:S01]  /*04d0*/  UMOV UR4, 0x20 ;  /* 0x0000002000047882 */ /* 0x000fe20000000000 */
[----:B------:R-:W-:Y:S01]  /*04e0*/  @!UP0 UMOV UR6, 0x400 ;  /* 0x0000040000068882 */ /* 0x000fe20000000000 */
[----:B------:R-:W-:Y:S01]  /*04f0*/  LEA.HI R3, R3, R4, RZ, 0x2 ;  /* 0x0000000403037211 */ /* 0x000fe200078f10ff */
[----:B------:R-:W5:Y:S01]  /*0500*/  F2I.U32.TRUNC.NTZ R14, R14 ;  /* 0x0000000e000e7305 */ /* 0x000f62000020f000 */
[----:B------:R-:W-:Y:S01]  /*0510*/  LEA.HI R2, R12, R12, RZ, 0x1 ;  /* 0x0000000c0c027211 */ /* 0x000fe200078f08ff */
[----:B------:R-:W-:-:S04]  /*0520*/  @!UP0 UIADD3 UR4, -UR4, 0x100000, URZ ;  /* 0x0010000004048890 */ /* 0x000fc8000fffe13f */
[----:B------:R-:W-:Y:S02]  /*0530*/  @!UP0 USHF.L.U32 UR5, UR4, 0xb, URZ ;  /* 0x0000000b04058899 */ /* 0x000fe4000800063f */
[----:B------:R-:W-:Y:S01]  /*0540*/  @!UP0 USHF.L.U32 UR4, UR4, 0x1, URZ ;  /* 0x0000000104048899 */ /* 0x000fe2000800063f */
[----:B------:R-:W-:Y:S02]  /*0550*/  LOP3.LUT R3, R3, 0xfffffffc, RZ, 0xc0, !PT ;  /* 0xfffffffc03037812 */ /* 0x000fe400078ec0ff */
[----:B------:R-:W-:Y:S01]  /*0560*/  LOP3.LUT R9, R2, 0xfffffffe, RZ, 0xc0, !PT ;  /* 0xfffffffe02097812 */ /* 0x000fe200078ec0ff */
[----:B0-----:R-:W-:Y:S01]  /*0570*/  IMAD.MOV R16, RZ, RZ, -R7 ;  /* 0x000000ffff107224 */ /* 0x001fe200078e0a07 */
[----:B---3--:R-:W-:Y:S01]  /*0580*/  ISETP.EQ.U32.AND P2, PT, R15, 0x1, PT ;  /* 0x000000010f00780c */ /* 0x008fe20003f42070 */
[----:B------:R-:W0:Y:S01]  /*0590*/  LDC R7, c[0x0][0x148] ;  /* 0x00005200ff077b82 */ /* 0x000e220000000800 */
[----:B------:R-:W-:Y:S02]  /*05a0*/  IMAD.IADD R4, R4, 0x1, -R3 ;  /* 0x0000000104047824 */ /* 0x000fe400078e0a03 */
[----:B--2---:R-:W-:-:S02]  /*05b0*/  IMAD R5, R13, R16, UR8 ;  /* 0x000000080d057e24 */ /* 0x004fc4000f8e0210 */
[----:B------:R-:W-:Y:S01]  /*05c0*/  IMAD.IADD R2, R12, 0x1, -R9 ;  /* 0x000000010c027824 */ /* 0x000fe200078e0a09 */
[----:B------:R-:W-:Y:S01]  /*05d0*/  ISETP.NE.AND P1, PT, R4, 0x3, PT ;  /* 0x000000030400780c */ /* 0x000fe20003f25270 */
[----:B------:R-:W-:Y:S02]  /*05e0*/  IMAD.SHL.U32 R9, R12, 0x4, RZ ;  /* 0x000000040c097824 */ /* 0x000fe400078e00ff */
[----:B-----5:R-:W-:Y:S01]  /*05f0*/  IMAD.MOV R20, RZ, RZ, -R14 ;  /* 0x000000ffff147224 */ /* 0x020fe200078e0a0e */
[----:B------:R-:W-:Y:S01]  /*0600*/  ISETP.NE.AND P4, PT, R2, R5, PT ;  /* 0x000000050200720c */ /* 0x000fe20003f85270 */
[----:B-1----:R-:W-:Y:S01]  /*0610*/  @!UP0 ULEA UR6, UR7, UR6, 0x18 ;  /* 0x0000000607068291 */ /* 0x002fe2000f8ec03f */
[----:B------:R-:W-:Y:S01]  /*0620*/  LOP3.LUT R2, R12, 0xc, R9, 0x78, !PT ;  /* 0x0000000c0c027812 */ /* 0x000fe200078e7809 */
[----:B------:R-:W-:Y:S01]  /*0630*/  VOTEU.ALL UP0, P0 ;  /* 0x00000000003f7886 */ /* 0x000fe20000000000 */
[----:B------:R-:W-:Y:S01]  /*0640*/  LOP3.LUT P0, RZ, R8, 0x7, RZ, 0xc0, !PT ;  /* 0x0000000708ff7812 */ /* 0x000fe2000780c0ff */
[----:B------:R-:W-:Y:S01]  /*0650*/  VIADD R16, R6, 0xffffffff ;  /* 0xffffffff06107836 */ /* 0x000fe20000000000 */
[----:B------:R-:W-:-:S02]  /*0660*/  ISETP.EQ.OR P1, PT, R4, RZ, !P1 ;  /* 0x000000ff0400720c */ /* 0x000fc40004f22670 */
[----:B------:R-:W-:Y:S02]  /*0670*/  ISETP.LT.U32.AND P0, PT, R2, 0x2, !P0 ;  /* 0x000000020200780c */ /* 0x000fe40004701070 */
[----:B------:R-:W-:Y:S02]  /*0680*/  ISETP.EQ.AND P1, PT, R6, RZ, P1 ;  /* 0x000000ff0600720c */ /* 0x000fe40000f22270 */
[----:B------:R-:W-:Y:S01]  /*0690*/  ISETP.GE.U32.AND P6, PT, R16, 0x2, PT ;  /* 0x000000021000780c */ /* 0x000fe20003fc6070 */
[----:B------:R-:W1:Y:S02]  /*06a0*/  FENCE.VIEW.ASYNC.S ;  /* 0x00000000000073c6 */ /* 0x000e640000000000 */
[----:B-1----:R1:W2:Y:S01]  /*06b0*/  @!UP0 SYNCS.EXCH.64 URZ, [UR6+0x30], UR4 ;  /* 0x00003004063f85b2 */ /* 0x0022a20008000100 */
[----:B------:R-:W-:Y:S01]  /*06c0*/  @P4 LEA.HI R3, R2, R2, RZ, 0x1 ;  /* 0x0000000202034211 */ /* 0x000fe200078f08ff */
[----:B0-----:R-:W-:Y:S01]  /*06d0*/  IMAD R12, R7, R20, R10 ;  /* 0x00000014070c7224 */ /* 0x001fe200078e020a */
[----:B------:R-:W-:-:S02]  /*06e0*/  SEL R8, RZ, 0x1, !P0 ;  /* 0x00000001ff087807 */ /* 0x000fc40004000000 */
[----:B------:R-:W-:Y:S02]  /*06f0*/  @P4 SHF.R.S32.HI R3, RZ, 0x1, R3 ;  /* 0x00000001ff034819 */ /* 0x000fe40000011403 */
[----:B------:R-:W-:Y:S02]  /*0700*/  SEL R6, RZ, 0x1, !P1 ;  /* 0x00000001ff067807 */ /* 0x000fe40004800000 */
[----:B------:R-:W-:Y:S01]  /*0710*/  @P4 ISETP.NE.AND P5, PT, R3, R12, PT ;  /* 0x0000000c0300420c */ /* 0x000fe20003fa5270 */
[----:B------:R-:W-:Y:S01]  /*0720*/  IMAD.MOV.U32 R3, RZ, RZ, 0x1 ;  /* 0x00000001ff037424 */ /* 0x000fe200078e00ff */
[----:B------:R-:W-:Y:S02]  /*0730*/  SEL R6, R6, 0x2, P6 ;  /* 0x0000000206067807 */ /* 0x000fe40003000000 */
[----:B------:R-:W-:Y:S01]  /*0740*/  @P4 SEL R3, RZ, 0x1, P5 ;  /* 0x00000001ff034807 */ /* 0x000fe20002800000 */
[----:B------:R1:W0:Y:S03]  /*0750*/  @!UP1 SYNCS.EXCH.64 URZ, [UR6+0x38], UR4 ;  /* 0x00003804063f95b2 */ /* 0x0002260008000100 */
[----:B------:R-:W-:Y:S01]  /*0760*/  LOP3.LUT R3, R3, R8, RZ, 0xc0, !PT ;  /* 0x0000000803037212 */ /* 0x000fe200078ec0ff */
[----:B------:R-:W-:Y:S01]  /*0770*/  NOP ;  /* 0x0000000000007918 */ /* 0x000fe20000000000 */
[----:B-12---:R-:W-:Y:S05]  /*0780*/  @!P2 BRA `(.L_x_3) ;  /* 0x000000000008a947 */ /* 0x006fea0003800000 */
[----:B0---4-:R-:W-:Y:S01]  /*0790*/  UCGABAR_ARV ;  /* 0x00000000000079c7 */ /* 0x011fe20008000000 */
[----:B------:R-:W-:Y:S05]  /*07a0*/  BRA `(.L_x_4) ;  /* 0x0000000000047947 */ /* 0x000fea0003800000 */
.L_x_3:
[----:B0---4-:R-:W-:Y:S01]  /*07b0*/  NOP ;  /* 0x0000000000007918 */ /* 0x011fe20000000000 */
.L_x_4:
[----:B------:R-:W0:Y:S01]  /*07c0*/  LDC R8, c[0x0][0x65c] ;  /* 0x00019700ff087b82 */ /* 0x000e220000000800 */
[----:B------:R-:W-:Y:S01]  /*07d0*/  IMAD.MOV.U32 R9, RZ, RZ, RZ ;  /* 0x000000ffff097224 */ /* 0x000fe200078e00ff */
[----:B0-----:R-:W-:Y:S01]  /*07e0*/  ISETP.NE.AND P4, PT, R8, 0x1, PT ;  /* 0x000000010800780c */ /* 0x001fe20003f85270 */
[----:B------:R-:W-:-:S12]  /*07f0*/  IMAD.U32 R8, RZ, RZ, UR8 ;  /* 0x00000008ff087e24 */ /* 0x000fd8000f8e00ff */
[----:B------:R-:W0:Y:S01]  /*0800*/  @P4 LDC R15, c[0x0][0x10] ;  /* 0x00000400ff0f4b82 */ /* 0x000e220000000800 */
[----:B------:R-:W-:Y:S02]  /*0810*/  @P4 IMAD.MOV.U32 R11, RZ, RZ, RZ ;  /* 0x000000ffff0b4224 */ /* 0x000fe400078e00ff */
[----:B------:R-:W-:-:S05]  /*0820*/  @P4 IMAD.MOV.U32 R17, RZ, RZ, RZ ;  /* 0x000000ffff114224 */ /* 0x000fca00078e00ff */
[----:B------:R-:W1:Y:S01]  /*0830*/  @!P4 LDC R13, c[0x0][0xc] ;  /* 0x00000300ff0dcb82 */ /* 0x000e620000000800 */
[----:B0-----:R-:W-:-:S04]  /*0840*/  @P4 IMAD.WIDE.U32 R14, R15, UR8, R10 ;  /* 0x000000080f0e4c25 */ /* 0x001fc8000f8e000a */
[----:B-1----:R-:W-:-:S04]  /*0850*/  @!P4 IMAD.WIDE.U32 R12, R10, R13, R8 ;  /* 0x0000000d0a0cc225 */ /* 0x002fc800078e0008 */
[----:B------:R-:W-:Y:S02]  /*0860*/  @P4 IMAD.MOV.U32 R8, RZ, RZ, R14 ;  /* 0x000000ffff084224 */ /* 0x000fe400078e000e */
[----:B------:R-:W-:Y:S02]  /*0870*/  @P4 IMAD.IADD R9, R15, 0x1, R17 ;  /* 0x000000010f094824 */ /* 0x000fe400078e0211 */
[----:B------:R-:W-:Y:S02]  /*0880*/  @!P4 IMAD.MOV.U32 R8, RZ, RZ, R12 ;  /* 0x000000ffff08c224 */ /* 0x000fe400078e000c */
[----:B------:R-:W-:Y:S01]  /*0890*/  @!P4 IMAD.MOV.U32 R9, RZ, RZ, R13 ;  /* 0x000000ffff09c224 */ /* 0x000fe200078e000d */
[----:B------:R-:W-:Y:S06]  /*08a0*/  @!P2 BRA `(.L_x_5) ;  /* 0x00000000000ca947 */ /* 0x000fec0003800000 */
[----:B------:R-:W-:Y:S01]  /*08b0*/  UCGABAR_WAIT ;  /* 0x0000000000007dc7 */ /* 0x000fe20008000000 */
[----:B------:R-:W-:Y:S01]  /*08c0*/  CCTL.IVALL ;  /* 0x00000000ff00798f */ /* 0x000fe20002000000 */
[----:B------:R-:W-:Y:S05]  /*08d0*/  BRA `(.L_x_6) ;  /* 0x0000000000047947 */ /* 0x000fea0003800000 */
.L_x_5:
[----:B------:R-:W-:Y:S06]  /*08e0*/  BAR.SYNC.DEFER_BLOCKING 0x0 ;  /* 0x0000000000007b1d */ /* 0x000fec0000010000 */
.L_x_6:
[----:B------:R-:W-:Y:S05]  /*08f0*/  @!P3 BRA `(.L_x_7) ;  /* 0x0000004000e4b947 */ /* 0x000fea0003800000 */
[----:B------:R-:W-:-:S13]  /*0900*/  ISETP.GT.U32.AND P0, PT, R16, 0x1, PT ;  /* 0x000000011000780c */ /* 0x000fda0003f04070 */
[----:B------:R-:W-:Y:S05]  /*0910*/  @P0 EXIT ;  /* 0x000000000000094d */ /* 0x000fea0003800000 */
[----:B------:R-:W-:Y:S01]  /*0920*/  ULDC.64 UR4, c[0x0][0x650] ;  /* 0x0001940000047ab9 */ /* 0x000fe20000000a00 */
[----:B------:R-:W-:Y:S01]  /*0930*/  PRMT R12, RZ, 0x7610, R12 ;  /* 0x00007610ff0c7816 */ /* 0x000fe2000000000c */
[----:B------:R-:W-:Y:S01]  /*0940*/  IMAD.MOV.U32 R16, RZ, RZ, -0x1 ;  /* 0xffffffffff107424 */ /* 0x000fe200078e00ff */
[----:B------:R-:W-:Y:S01]  /*0950*/  ISETP.GE.U32.AND P0, PT, R8, UR4, PT ;  /* 0x0000000408007c0c */ /* 0x000fe2000bf06070 */
[----:B------:R-:W-:Y:S02]  /*0960*/  IMAD.MOV.U32 R13, RZ, RZ, -0x1 ;  /* 0xffffffffff0d7424 */ /* 0x000fe400078e00ff */
[----:B------:R-:W-:Y:S01]  /*0970*/  IMAD.MOV.U32 R29, RZ, RZ, -0x1 ;  /* 0xffffffffff1d7424 */ /* 0x000fe200078e00ff */
[----:B------:R-:W-:-:S13]  /*0980*/  ISETP.GE.U32.AND.EX P0, PT, R9, UR5, PT, P0 ;  /* 0x0000000509007c0c */ /* 0x000fda000bf06100 */
[----:B------:R-:W-:Y:S05]  /*0990*/  @P0 BRA `(.L_x_8) ;  /* 0x0000000400240947 */ /* 0x000fea0003800000 */
[----:B------:R-:W0:Y:S01]  /*09a0*/  LDC.64 R22, c[0x0][0x628] ;  /* 0x00018a00ff167b82 */ /* 0x000e220000000a00 */
[----:B------:R-:W-:Y:S02]  /*09b0*/  IMAD.MOV.U32 R12, RZ, RZ, R8 ;  /* 0x000000ffff0c7224 */ /* 0x000fe400078e0008 */
[----:B------:R-:W-:-:S05]  /*09c0*/  IMAD.MOV.U32 R13, RZ, RZ, R9 ;  /* 0x000000ffff0d7224 */ /* 0x000fca00078e0009 */
[----:B------:R-:W1:Y:S08]  /*09d0*/  LDC R4, c[0x0][0x630] ;  /* 0x00018c00ff047b82 */ /* 0x000e700000000800 */
[----:B------:R-:W2:Y:S01]  /*09e0*/  LDC.64 R24, c[0x0][0x620] ;  /* 0x00018800ff187b82 */ /* 0x000ea20000000a00 */
[----:B0-----:R-:W-:-:S04]  /*09f0*/  ISETP.NE.U32.AND P0, PT, R22, RZ, PT ;  /* 0x000000ff1600720c */ /* 0x001fc80003f05070 */
[----:B------:R-:W-:-:S13]  /*0a00*/  ISETP.NE.AND.EX P0, PT, R23, RZ, PT, P0 ;  /* 0x000000ff1700720c */ /* 0x000fda0003f05300 */
[----:B-12---:R-:W-:Y:S05]  /*0a10*/  @!P0 BRA `(.L_x_9) ;  /* 0x0000000000288947 */ /* 0x006fea0003800000 */
[----:B------:R-:W0:Y:S02]  /*0a20*/  LDC R17, c[0x0][0x634] ;  /* 0x00018d00ff117b82 */ /* 0x000e240000000800 */
[----:B0-----:R-:W-:-:S05]  /*0a30*/  IADD3 R17, P0, R8, R17, RZ ;  /* 0x0000001108117210 */ /* 0x001fca0007f1e0ff */
[----:B------:R-:W-:-:S04]  /*0a40*/  IMAD.X R19, RZ, RZ, R9, P0 ;  /* 0x000000ffff137224 */ /* 0x000fc800000e0609 */
[----:B------:R-:W-:-:S04]  /*0a50*/  IMAD.WIDE.U32 R12, R19, R22, RZ ;  /* 0x00000016130c7225 */ /* 0x000fc800078e00ff */
[----:B------:R-:W-:-:S04]  /*0a60*/  IMAD.WIDE.U32 R14, P0, R17, R23, R12 ;  /* 0x00000017110e7225 */ /* 0x000fc8000780000c */
[----:B------:R-:W-:-:S04]  /*0a70*/  IMAD.WIDE.U32 R12, R17, R22, RZ ;  /* 0x00000016110c7225 */ /* 0x000fc800078e00ff */
[----:B------:R-:W-:Y:S01]  /*0a80*/  IMAD.X R17, RZ, RZ, RZ, P0 ;  /* 0x000000ffff117224 */ /* 0x000fe200000e06ff */
[----:B------:R-:W-:Y:S01]  /*0a90*/  IADD3 RZ, P0, R13, R14, RZ ;  /* 0x0000000e0dff7210 */ /* 0x000fe20007f1e0ff */
[----:B------:R-:W-:-:S04]  /*0aa0*/  IMAD.MOV.U32 R16, RZ, RZ, R15 ;  /* 0x000000ffff107224 */ /* 0x000fc800078e000f */
[----:B------:R-:W-:-:S08]  /*0ab0*/  IMAD.WIDE.U32.X R12, R19, R23, R16, P0 ;  /* 0x00000017130c7225 */ /* 0x000fd000000e0410 */
.L_x_9:
[----:B------:R-:W0:Y:S01]  /*0ac0*/  LDC.64 R26, c[0x0][0x640] ;  /* 0x00019000ff1a7b82 */ /* 0x000e220000000a00 */
[--C-:B------:R-:W-:Y:S01]  /*0ad0*/  SHF.R.U64 R29, R12, R4, R13.reuse ;  /* 0x000000040c1d7219 */ /* 0x100fe2000000120d */
[----:B------:R-:W-:Y:S01]  /*0ae0*/  IMAD R20, R7, R20, R10 ;  /* 0x0000001407147224 */ /* 0x000fe200078e020a */
[----:B------:R-:W-:Y:S02]  /*0af0*/  SHF.R.U32.HI R4, RZ, R4, R13 ;  /* 0x00000004ff047219 */ /* 0x000fe4000001160d */
[----:B------:R-:W-:-:S03]  /*0b00*/  IADD3 R11, P0, RZ, -R29, RZ ;  /* 0x8000001dff0b7210 */ /* 0x000fc60007f1e0ff */
[----:B------:R-:W1:Y:S02]  /*0b10*/  LDC R14, c[0x0][0x618] ;  /* 0x00018600ff0e7b82 */ /* 0x000e640000000800 */
[----:B------:R-:W-:-:S04]  /*0b20*/  IMAD.X R13, RZ, RZ, ~R4, P0 ;  /* 0x000000ffff0d7224 */ /* 0x000fc800000e0e04 */
[-C--:B------:R-:W-:Y:S02]  /*0b30*/  IMAD R4, R13, R24.reuse, RZ ;  /* 0x000000180d047224 */ /* 0x080fe400078e02ff */
[----:B------:R-:W2:Y:S01]  /*0b40*/  LDC R18, c[0x0][0x608] ;  /* 0x00018200ff127b82 */ /* 0x000ea20000000800 */
[----:B------:R-:W-:-:S04]  /*0b50*/  IMAD.WIDE.U32 R12, R11, R24, R8 ;  /* 0x000000180b0c7225 */ /* 0x000fc800078e0008 */
[----:B------:R-:W-:Y:S02]  /*0b60*/  IMAD R11, R11, R25, R4 ;  /* 0x000000190b0b7224 */ /* 0x000fe400078e0204 */
[----:B------:R-:W-:Y:S01]  /*0b70*/  IMAD.MOV.U32 R25, RZ, RZ, 0x1 ;  /* 0x00000001ff197424 */ /* 0x000fe200078e00ff */
[----:B------:R-:W3:Y:S01]  /*0b80*/  LDC R22, c[0x0][0x658] ;  /* 0x00019600ff167b82 */ /* 0x000ee20000000800 */
[----:B------:R-:W-:Y:S01]  /*0b90*/  IMAD.IADD R11, R13, 0x1, R11 ;  /* 0x000000010d0b7824 */ /* 0x000fe200078e020b */
[----:B0-----:R-:W-:Y:S01]  /*0ba0*/  ISETP.NE.U32.AND P0, PT, R26, RZ, PT ;  /* 0x000000ff1a00720c */ /* 0x001fe20003f05070 */
[----:B------:R-:W-:-:S03]  /*0bb0*/  IMAD.MOV.U32 R13, RZ, RZ, -0x1 ;  /* 0xffffffffff0d7424 */ /* 0x000fc600078e00ff */
[----:B------:R-:W-:Y:S02]  /*0bc0*/  ISETP.NE.AND.EX P0, PT, R27, RZ, PT, P0 ;  /* 0x000000ff1b00720c */ /* 0x000fe40003f05300 */
[----:B------:R-:W0:Y:S01]  /*0bd0*/  LDC R19, c[0x0][0x600] ;  /* 0x00018000ff137b82 */ /* 0x000e220000000800 */
[-CC-:B-1----:R-:W-:Y:S02]  /*0be0*/  SHF.R.U64 R16, R12, R14.reuse, R11.reuse ;  /* 0x0000000e0c107219 */ /* 0x182fe4000000120b */
[----:B------:R-:W-:-:S05]  /*0bf0*/  SHF.R.U32.HI R11, RZ, R14, R11 ;  /* 0x0000000eff0b7219 */ /* 0x000fca000001160b */
[----:B------:R-:W1:Y:S01]  /*0c00*/  LDC R21, c[0x0][0x648] ;  /* 0x00019200ff157b82 */ /* 0x000e620000000800 */
[-CC-:B--2---:R-:W-:Y:S02]  /*0c10*/  SHF.R.U64 R28, R16, R18.reuse, R11.reuse ;  /* 0x00000012101c7219 */ /* 0x184fe4000000120b */
[----:B------:R-:W-:-:S05]  /*0c20*/  SHF.R.U32.HI R11, RZ, R18, R11 ;  /* 0x00000012ff0b7219 */ /* 0x000fca000001160b */
[----:B------:R-:W2:Y:S01]  /*0c30*/  LDC R23, c[0x0][0x638] ;  /* 0x00018e00ff177b82 */ /* 0x000ea20000000800 */
[-CC-:B---3--:R-:W-:Y:S02]  /*0c40*/  SHF.R.U64 R18, R28, R22.reuse, R11.reuse ;  /* 0x000000161c127219 */ /* 0x188fe4000000120b */
[-C--:B------:R-:W-:Y:S02]  /*0c50*/  SHF.L.U32 R4, R13, R22.reuse, RZ ;  /* 0x000000160d047219 */ /* 0x080fe400000006ff */
[----:B------:R-:W-:Y:S01]  /*0c60*/  SHF.R.U32.HI R11, RZ, R22, R11 ;  /* 0x00000016ff0b7219 */ /* 0x000fe2000001160b */
[----:B------:R-:W-:Y:S01]  /*0c70*/  IMAD.MOV.U32 R10, RZ, RZ, R18 ;  /* 0x000000ffff0a7224 */ /* 0x000fe200078e0012 */
[----:B------:R-:W-:Y:S01]  /*0c80*/  LOP3.LUT R7, RZ, R4, RZ, 0x33, !PT ;  /* 0x00000004ff077212 */ /* 0x000fe200078e33ff */
[----:B------:R-:W3:Y:S01]  /*0c90*/  LDC R24, c[0x0][0x610] ;  /* 0x00018400ff187b82 */ /* 0x000ee20000000800 */
[----:B------:R-:W-:Y:S05]  /*0ca0*/  @!P0 BRA `(.L_x_10) ;  /* 0x0000000000288947 */ /* 0x000fea0003800000 */
[----:B------:R-:W4:Y:S02]  /*0cb0*/  LDC R15, c[0x0][0x64c] ;  /* 0x00019300ff0f7b82 */ /* 0x000f240000000800 */
[----:B----4-:R-:W-:-:S05]  /*0cc0*/  IADD3 R15, P0, R18, R15, RZ ;  /* 0x0000000f120f7210 */ /* 0x010fca0007f1e0ff */
        /* <DEDUP_REMOVED lines=8> */
.L_x_10:
[----:B-1----:R-:W-:Y:S01]  /*0d50*/  SHF.R.U64 R10, R10, R21, R11 ;  /* 0x000000150a0a7219 */ /* 0x002fe2000000120b */
[----:B0-----:R-:W-:Y:S01]  /*0d60*/  VIADD R11, R19, 0xffffffff ;  /* 0xffffffff130b7836 */ /* 0x001fe20000000000 */
[----:B------:R-:W-:Y:S02]  /*0d70*/  SHF.L.U32 R4, R25, R22, RZ ;  /* 0x0000001619047219 */ /* 0x000fe400000006ff */
[----:B------:R-:W-:Y:S01]  /*0d80*/  LOP3.LUT R7, R28, R7, RZ, 0xc0, !PT ;  /* 0x000000071c077212 */ /* 0x000fe200078ec0ff */
[----:B------:R-:W-:Y:S01]  /*0d90*/  IMAD.MOV R12, RZ, RZ, -R10 ;  /* 0x000000ffff0c7224 */ /* 0x000fe200078e0a0a */
[----:B------:R-:W-:Y:S02]  /*0da0*/  SEL R5, R5, R20, !P4 ;  /* 0x0000001405057207 */ /* 0x000fe40006000000 */
[----:B------:R-:W-:Y:S01]  /*0db0*/  LOP3.LUT R11, R16, R11, RZ, 0xc0, !PT ;  /* 0x0000000b100b7212 */ /* 0x000fe200078ec0ff */
[----:B------:R-:W-:Y:S02]  /*0dc0*/  IMAD R10, R4, R10, R7 ;  /* 0x0000000a040a7224 */ /* 0x000fe400078e0207 */
[----:B--2---:R-:W-:-:S02]  /*0dd0*/  IMAD R4, R12, R23, R18 ;  /* 0x000000170c047224 */ /* 0x004fc400078e0212 */
[----:B---3--:R-:W-:Y:S02]  /*0de0*/  IMAD R5, R10, R24, R5 ;  /* 0x000000180a057224 */ /* 0x008fe400078e0205 */
[----:B------:R-:W-:Y:S02]  /*0df0*/  IMAD R4, R4, R19, R11 ;  /* 0x0000001304047224 */ /* 0x000fe400078e020b */
[----:B------:R-:W-:-:S03]  /*0e00*/  IMAD.MOV.U32 R12, RZ, RZ, 0x1 ;  /* 0x00000001ff0c7424 */ /* 0x000fc600078e00ff */
[----:B------:R-:W-:Y:S02]  /*0e10*/  SEL R13, R4, R5, !P4 ;  /* 0x00000005040d7207 */ /* 0x000fe40006000000 */
[----:B------:R-:W-:-:S07]  /*0e20*/  SEL R16, R5, R4, !P4 ;  /* 0x0000000405107207 */ /* 0x000fce0006000000 */
.L_x_8:
[----:B------:R-:W-:-:S08]  /*0e30*/  NOP ;  /* 0x0000000000007918 */ /* 0x000fd00000000000 */
[----:B------:R-:W0:Y:S02]  /*0e40*/  USETMAXREG.TRY_ALLOC.CTAPOOL UP0, 0xe8 ;  /* 0x000000e8000079c8 */ /* 0x000e240008000600 */
[----:B0-----:R-:W-:-:S13]  /*0e50*/  PLOP3.LUT P0, PT, PT, PT, UP0, 0x80, 0x0 ;  /* 0x000000000000781c */ /* 0x001fda0003f0f008 */
[----:B------:R-:W-:Y:S05]  /*0e60*/  @!P0 BRA `(.L_x_8) ;  /* 0xfffffffc00f08947 */ /* 0x000fea000383ffff */
[----:B------:R-:W-:Y:S01]  /*0e70*/  ULDC.64 UR4, c[0x0][0x598] ;  /* 0x0001660000047ab9 */ /* 0x000fe20000000a00 */
[----:B------:R-:W-:Y:S01]  /*0e80*/  ULDC.64 UR24, c[0x0][0x208] ;  /* 0x0000820000187ab9 */ /* 0x000fe20000000a00 */
[----:B------:R-:W-:-:S04]  /*0e90*/  ISETP.NE.U32.AND P0, PT, RZ, UR4, PT ;  /* 0x00000004ff007c0c */ /* 0x000fc8000bf05070 */
[----:B------:R-:W-:-:S13]  /*0ea0*/  ISETP.NE.AND.EX P0, PT, RZ, UR5, PT, P0 ;  /* 0x00000005ff007c0c */ /* 0x000fda000bf05300 */
[----:B------:R-:W-:Y:S05]  /*0eb0*/  @!P0 BRA `(.L_x_11) ;  /* 0x00000000001c8947 */ /* 0x000fea0003800000 */
[----:B------:R-:W0:Y:S02]  /*0ec0*/  LDC.64 R4, c[0x0][0x598] ;  /* 0x00016600ff047b82 */ /* 0x000e240000000a00 */
[----:B0-----:R-:W2:Y:S02]  /*0ed0*/  LDG.E.64 R4, desc[UR24][R4.64] ;  /* 0x0000001804047981 */ /* 0x001ea4000c1e1b00 */
[----:B--2---:R-:W-:-:S04]  /*0ee0*/  ISETP.NE.U32.AND P0, PT, R4, RZ, PT ;  /* 0x000000ff0400720c */ /* 0x004fc80003f05070 */
[----:B------:R-:W-:-:S13]  /*0ef0*/  ISETP.NE.AND.EX P0, PT, R5, RZ, PT, P0 ;  /* 0x000000ff0500720c */ /* 0x000fda0003f05300 */
[----:B------:R-:W-:Y:S05]  /*0f00*/  @!P0 BRA `(.L_x_11) ;  /* 0x0000000000088947 */ /* 0x000fea0003800000 */
[----:B------:R0:W5:Y:S01]  /*0f10*/  LD.E R4, desc[UR24][R4.64] ;  /* 0x0000001804047980 */ /* 0x000162000c101900 */
[----:B------:R-:W-:Y:S05]  /*0f20*/  BRA `(.L_x_12) ;  /* 0x0000000000207947 */ /* 0x000fea0003800000 */
.L_x_11:
[----:B------:R-:W-:Y:S02]  /*0f30*/  ULDC.64 UR4, c[0x0][0x588] ;  /* 0x0001620000047ab9 */ /* 0x000fe40000000a00 */
[----:B------:R-:W-:-:S04]  /*0f40*/  ISETP.NE.U32.AND P0, PT, RZ, UR4, PT ;  /* 0x00000004ff007c0c */ /* 0x000fc8000bf05070 */
[----:B------:R-:W-:-:S13]  /*0f50*/  ISETP.NE.AND.EX P0, PT, RZ, UR5, PT, P0 ;  /* 0x00000005ff007c0c */ /* 0x000fda000bf05300 */
[----:B------:R-:W-:Y:S05]  /*0f60*/  @!P0 BRA `(.L_x_13) ;  /* 0x00000000000c8947 */ /* 0x000fea0003800000 */
[----:B------:R-:W0:Y:S02]  /*0f70*/  LDC.64 R4, c[0x0][0x588] ;  /* 0x00016200ff047b82 */ /* 0x000e240000000a00 */
[----:B0-----:R1:W5:Y:S01]  /*0f80*/  LDG.E R4, desc[UR24][R4.64] ;  /* 0x0000001804047981 */ /* 0x001362000c1e1900 */
[----:B------:R-:W-:Y:S05]  /*0f90*/  BRA `(.L_x_12) ;  /* 0x0000000000047947 */ /* 0x000fea0003800000 */
.L_x_13:
[----:B------:R-:W2:Y:S02]  /*0fa0*/  LDC R4, c[0x0][0x580] ;  /* 0x00016000ff047b82 */ /* 0x000ea40000000800 */
.L_x_12:
[----:B------:R-:W-:Y:S02]  /*0fb0*/  ULDC.64 UR4, c[0x0][0x5a0] ;  /* 0x0001680000047ab9 */ /* 0x000fe40000000a00 */
[----:B------:R-:W-:-:S04]  /*0fc0*/  ISETP.NE.U32.AND P0, PT, RZ, UR4, PT ;  /* 0x00000004ff007c0c */ /* 0x000fc8000bf05070 */
[----:B------:R-:W-:-:S13]  /*0fd0*/  ISETP.NE.AND.EX P0, PT, RZ, UR5, PT, P0 ;  /* 0x00000005ff007c0c */ /* 0x000fda000bf05300 */
[----:B------:R-:W-:Y:S05]  /*0fe0*/  @!P0 BRA `(.L_x_14) ;  /* 0x00000000001c8947 */ /* 0x000fea0003800000 */
[----:B------:R-:W3:Y:S02]  /*0ff0*/  LDC.64 R10, c[0x0][0x5a0] ;  /* 0x00016800ff0a7b82 */ /* 0x000ee40000000a00 */
[----:B---3--:R-:W3:Y:S02]  /*1000*/  LDG.E.64 R10, desc[UR24][R10.64] ;  /* 0x000000180a0a7981 */ /* 0x008ee4000c1e1b00 */
[----:B---3--:R-:W-:-:S04]  /*1010*/  ISETP.NE.U32.AND P0, PT, R10, RZ, PT ;  /* 0x000000ff0a00720c */ /* 0x008fc80003f05070 */
[----:B------:R-:W-:-:S13]  /*1020*/  ISETP.NE.AND.EX P0, PT, R11, RZ, PT, P0 ;  /* 0x000000ff0b00720c */ /* 0x000fda0003f05300 */
[----:B------:R-:W-:Y:S05]  /*1030*/  @!P0 BRA `(.L_x_14) ;  /* 0x0000000000088947 */ /* 0x000fea0003800000 */
[----:B01----:R0:W5:Y:S01]  /*1040*/  LD.E R5, desc[UR24][R10.64] ;  /* 0x000000180a057980 */ /* 0x003162000c101900 */
[----:B------:R-:W-:Y:S05]  /*1050*/  BRA `(.L_x_15) ;  /* 0x0000000000207947 */ /* 0x000fea0003800000 */
.L_x_14:
[----:B------:R-:W-:Y:S02]  /*1060*/  ULDC.64 UR4, c[0x0][0x590] ;  /* 0x0001640000047ab9 */ /* 0x000fe40000000a00 */
[----:B------:R-:W-:-:S04]  /*1070*/  ISETP.NE.U32.AND P0, PT, RZ, UR4, PT ;  /* 0x00000004ff007c0c */ /* 0x000fc8000bf05070 */
[----:B------:R-:W-:-:S13]  /*1080*/  ISETP.NE.AND.EX P0, PT, RZ, UR5, PT, P0 ;  /* 0x00000005ff007c0c */ /* 0x000fda000bf05300 */
[----:B------:R-:W-:Y:S05]  /*1090*/  @!P0 BRA `(.L_x_16) ;  /* 0x00000000000c8947 */ /* 0x000fea0003800000 */
[----:B------:R-:W0:Y:S02]  /*10a0*/  LDC.64 R10, c[0x0][0x590] ;  /* 0x00016400ff0a7b82 */ /* 0x000e240000000a00 */
[----:B01----:R1:W5:Y:S01]  /*10b0*/  LDG.E R5, desc[UR24][R10.64] ;  /* 0x000000180a057981 */ /* 0x003362000c1e1900 */
[----:B------:R-:W-:Y:S05]  /*10c0*/  BRA `(.L_x_15) ;  /* 0x0000000000047947 */ /* 0x000fea0003800000 */
.L_x_16:
[----:B01----:R-:W3:Y:S02]  /*10d0*/  LDC R5, c[0x0][0x584] ;  /* 0x00016100ff057b82 */ /* 0x003ee40000000800 */
.L_x_15:
[----:B------:R-:W-:-:S13]  /*10e0*/  LOP3.LUT P0, RZ, R12, 0xff, RZ, 0xc0, !PT ;  /* 0x000000ff0cff7812 */ /* 0x000fda000780c0ff */
[----:B------:R-:W-:Y:S05]  /*10f0*/  @!P0 EXIT ;  /* 0x000000000000894d */ /* 0x000fea0003800000 */
[----:B------:R-:W-:Y:S01]  /*1100*/  ULDC UR4, c[0x0][0x28c] ;  /* 0x0000a30000047ab9 */ /* 0x000fe20000000800 */
[----:B------:R-:W-:Y:S01]  /*1110*/  LOP3.LUT R48, R6, 0x1, RZ, 0xfc, !PT ;  /* 0x0000000106307812 */ /* 0x000fe200078efcff */
[----:B------:R-:W-:Y:S01]  /*1120*/  UIADD3 UR4, UR4, 0xff, URZ ;  /* 0x000000ff04047890 */ /* 0x000fe2000fffe03f */
[----:B------:R-:W-:-:S03]  /*1130*/  ULDC.64 UR8, c[0x0][0x5c8] ;  /* 0x0001720000087ab9 */ /* 0x000fc60000000a00 */
[----:B------:R-:W-:Y:S02]  /*1140*/  USHF.R.S32.HI UR5, URZ, 0x1f, UR4 ;  /* 0x0000001f3f057899 */ /* 0x000fe40008011404 */
[----:B------:R-:W-:Y:S02]  /*1150*/  USHF.L.U64.HI UR9, UR8, 0x3, UR9 ;  /* 0x0000000308097899 */ /* 0x000fe40008010209 */
[----:B------:R-:W-:Y:S02]  /*1160*/  ULEA.HI UR5, UR5, UR4, URZ, 0x8 ;  /* 0x0000000405057291 */ /* 0x000fe4000f8f403f */
[----:B------:R-:W-:Y:S02]  /*1170*/  USHF.L.U32 UR10, UR8, 0x3, URZ ;  /* 0x00000003080a7899 */ /* 0x000fe4000800063f */
[----:B------:R-:W-:Y:S01]  /*1180*/  USHF.R.S32.HI UR11, URZ, 0x8, UR5 ;  /* 0x000000083f0b7899 */ /* 0x000fe20008011405 */
[----:B------:R-:W-:Y:S02]  /*1190*/  UMOV UR4, URZ ;  /* 0x0000003f00047c82 */ /* 0x000fe40008000000 */
[----:B------:R-:W-:-:S09]  /*11a0*/  UMOV UR5, URZ ;  /* 0x0000003f00057c82 */ /* 0x000fd20008000000 */
.L_x_49:
[----:B------:R-:W-:Y:S01]  /*11b0*/  LOP3.LUT R7, R0, 0x80, RZ, 0xc0, !PT ;  /* 0x0000008000077812 */ /* 0x000fe200078ec0ff */
[----:B------:R-:W4:Y:S01]  /*11c0*/  S2UR UR15, SR_CgaCtaId ;  /* 0x00000000000f79c3 */ /* 0x000f220000008800 */
[----:B------:R-:W-:Y:S01]  /*11d0*/  UMOV UR14, 0x400 ;  /* 0x00000400000e7882 */ /* 0x000fe20000000000 */
[----:B------:R-:W-:Y:S01]  /*11e0*/  UMOV UR6, URZ ;  /* 0x0000003f00067c82 */ /* 0x000fe20008000000 */
[----:B01----:R-:W-:Y:S01]  /*11f0*/  SHF.R.U32.HI R10, RZ, 0x7, R7 ;  /* 0x00000007ff0a7819 */ /* 0x003fe20000011607 */
[----:B------:R-:W-:Y:S01]  /*1200*/  UMOV UR7, URZ ;  /* 0x0000003f00077c82 */ /* 0x000fe20008000000 */
[----:B------:R-:W-:Y:S01]  /*1210*/  IMAD.MOV.U32 R17, RZ, RZ, RZ ;  /* 0x000000ffff117224 */ /* 0x000fe200078e00ff */
[----:B------:R-:W-:Y:S01]  /*1220*/  CS2R R20, SRZ ;  /* 0x0000000000147805 */ /* 0x000fe2000001ff00 */
[----:B------:R-:W-:Y:S01]  /*1230*/  IMAD.MOV.U32 R24, RZ, RZ, RZ ;  /* 0x000000ffff187224 */ /* 0x000fe200078e00ff */
[----:B------:R-:W0:Y:S01]  /*1240*/  LDC R7, c[0x0][0x28c] ;  /* 0x0000a300ff077b82 */ /* 0x000e220000000800 */
[----:B------:R-:W1:Y:S01]  /*1250*/  SHFL.IDX PT, R10, R10, RZ, 0x1f ;  /* 0x00001fff0a0a7589 */ /* 0x000e6200000e0000 */
[----:B------:R-:W-:-:S02]  /*1260*/  CS2R R26, SRZ ;  /* 0x00000000001a7805 */ /* 0x000fc4000001ff00 */
[----:B------:R-:W-:Y:S02]  /*1270*/  CS2R R44, SRZ ;  /* 0x00000000002c7805 */ /* 0x000fe4000001ff00 */
[----:B------:R-:W-:Y:S01]  /*1280*/  CS2R R46, SRZ ;  /* 0x00000000002e7805 */ /* 0x000fe2000001ff00 */
[----:B------:R-:W-:Y:S01]  /*1290*/  IMAD.MOV.U32 R49, RZ, RZ, RZ ;  /* 0x000000ffff317224 */ /* 0x000fe200078e00ff */
[----:B------:R-:W-:Y:S01]  /*12a0*/  CS2R R32, SRZ ;  /* 0x0000000000207805 */ /* 0x000fe2000001ff00 */
[----:B-----5:R-:W-:Y:S01]  /*12b0*/  IMAD.U32 R14, RZ, RZ, UR4 ;  /* 0x00000004ff0e7e24 */ /* 0x020fe2000f8e00ff */
[----:B------:R-:W-:Y:S02]  /*12c0*/  CS2R R34, SRZ ;  /* 0x0000000000227805 */ /* 0x000fe4000001ff00 */
[----:B------:R-:W-:Y:S02]  /*12d0*/  CS2R R36, SRZ ;  /* 0x0000000000247805 */ /* 0x000fe4000001ff00 */
[----:B------:R-:W-:-:S02]  /*12e0*/  CS2R R38, SRZ ;  /* 0x0000000000267805 */ /* 0x000fc4000001ff00 */
[----:B------:R-:W-:Y:S02]  /*12f0*/  CS2R R40, SRZ ;  /* 0x0000000000287805 */ /* 0x000fe4000001ff00 */
[----:B------:R-:W-:Y:S02]  /*1300*/  CS2R R42, SRZ ;  /* 0x00000000002a7805 */ /* 0x000fe4000001ff00 */
[----:B0-----:R-:W-:Y:S01]  /*1310*/  ISETP.GE.AND P0, PT, R7, 0x1, PT ;  /* 0x000000010700780c */ /* 0x001fe20003f06270 */
[----:B------:R-:W-:Y:S01]  /*1320*/  IMAD.MOV.U32 R7, RZ, RZ, RZ ;  /* 0x000000ffff077224 */ /* 0x000fe200078e00ff */
[----:B-1----:R-:W-:-:S13]  /*1330*/  R2UR UR8, R10 ;  /* 0x000000000a0872ca */ /* 0x002fda00000e0000 */
[----:B------:R-:W-:-:S04]  /*1340*/  ULEA.HI UR12, UR8, UR8, URZ, 0x1 ;  /* 0x00000008080c7291 */ /* 0x000fc8000f8f083f */
[----:B------:R-:W-:Y:S02]  /*1350*/  ULOP3.LUT UR13, UR12, 0x7fffe, URZ, 0xc0, !UPT ;  /* 0x0007fffe0c0d7892 */ /* 0x000fe4000f8ec03f */
[----:B----4-:R-:W-:Y:S02]  /*1360*/  ULEA UR12, UR15, UR14, 0x18 ;  /* 0x0000000e0f0c7291 */ /* 0x010fe4000f8ec03f */
[----:B------:R-:W-:Y:S01]  /*1370*/  UIADD3 UR13, UR8, -UR13, URZ ;  /* 0x8000000d080d7290 */ /* 0x000fe2000fffe03f */
[----:B------:R-:W-:Y:S02]  /*1380*/  UMOV UR14, UR5 ;  /* 0x00000005000e7c82 */ /* 0x000fe40008000000 */
[----:B------:R-:W-:Y:S01]  /*1390*/  UMOV UR8, URZ ;  /* 0x0000003f00087c82 */ /* 0x000fe20008000000 */
[----:B------:R-:W-:-:S04]  /*13a0*/  ULEA UR13, UR13, UR12, 0xd ;  /* 0x0000000c0d0d7291 */ /* 0x000fc8000f8e683f */
[----:B------:R-:W-:-:S04]  /*13b0*/  UIADD3 UR13, UR13, 0x100, URZ ;  /* 0x000001000d0d7890 */ /* 0x000fc8000fffe03f */
[----:B------:R-:W-:-:S04]  /*13c0*/  USHF.R.U32.HI UR13, URZ, 0x4, UR13 ;  /* 0x000000043f0d7899 */ /* 0x000fc8000801160d */
[----:B------:R-:W-:Y:S01]  /*13d0*/  ULOP3.LUT UR13, UR13, 0x3fff, URZ, 0xc0, !UPT ;  /* 0x00003fff0d0d7892 */ /* 0x000fe2000f8ec03f */
[----:B------:R-:W-:Y:S11]  /*13e0*/  @!P0 BRA `(.L_x_17) ;  /* 0x00000008007c8947 */ /* 0x000ff60003800000 */
[----:B------:R-:W-:-:S13]  /*13f0*/  ISETP.NE.AND P1, PT, R48, 0x3, PT ;  /* 0x000000033000780c */ /* 0x000fda0003f25270 */
[----:B------:R-:W-:Y:S05]  /*1400*/  @!P1 BRA `(.L_x_18) ;  /* 0x0000000000049947 */ /* 0x000fea0003800000 */
[----:B------:R-:W-:Y:S01]  /*1410*/  BPT.TRAP 0x1 ;  /* 0x000000040000795c */ /* 0x000fe20000300000 */
.L_x_18:
[----:B------:R-:W-:Y:S01]  /*1420*/  ULEA UR6, UR5, UR12, 0x3 ;  /* 0x0000000c05067291 */ /* 0x000fe2000f8e183f */
[----:B------:R-:W-:-:S05]  /*1430*/  IMAD.U32 R7, RZ, RZ, UR4 ;  /* 0x00000004ff077e24 */ /* 0x000fca000f8e00ff */
[----:B------:R-:W-:-:S04]  /*1440*/  SHF.L.U32 R7, R7, 0x1f, RZ ;  /* 0x0000001f07077819 */ /* 0x000fc800000006ff */
[----:B------:R0:W1:Y:S01]  /*1450*/  SYNCS.PHASECHK.TRANS64.TRYWAIT P0, [UR6], R7 ;  /* 0x00000007ff0075a7 */ /* 0x0000620008000146 */
[----:B------:R-:W-:Y:S05]  /*1460*/  @!P1 BRA `(.L_x_19) ;  /* 0x0000000000049947 */ /* 0x000fea0003800000 */
[----:B------:R-:W-:Y:S01]  /*1470*/  BPT.TRAP 0x1 ;  /* 0x000000040000795c */ /* 0x000fe20000300000 */
.L_x_19:
[----:B-1----:R-:W-:Y:S05]  /*1480*/  @P0 BRA `(.L_x_20) ;  /* 0x0000000000080947 */ /* 0x002fea0003800000 */
[----:B------:R-:W1:Y:S02]  /*1490*/  SYNCS.PHASECHK.TRANS64.TRYWAIT P0, [UR6], R7 ;  /* 0x00000007ff0075a7 */ /* 0x000e640008000146 */
[----:B-1----:R-:W-:Y:S05]  /*14a0*/  @!P0 BRA `(.L_x_21) ;  /* 0x0000004c00508947 */ /* 0x002fea0003800000 */
.L_x_20:
[----:B------:R-:W-:Y:S01]  /*14b0*/  UIADD3 UR6, UR12, 0x30100, URZ ;  /* 0x000301000c067890 */ /* 0x000fe2000fffe03f */
[----:B------:R-:W-:Y:S01]  /*14c0*/  WARPGROUP.ARRIVE ;  /* 0x00000000000079c5 */ /* 0x000fe20000000000 */
[----:B------:R-:W-:Y:S01]  /*14d0*/  ULOP3.LUT UR8, UR13, 0x10000, URZ, 0xfc, !UPT ;  /* 0x000100000d087892 */ /* 0x000fe2000f8efc3f */
[----:B01----:R-:W-:Y:S01]  /*14e0*/  IMAD.MOV.U32 R7, RZ, RZ, RZ ;  /* 0x000000ffff077224 */ /* 0x003fe200078e00ff */
[----:B------:R-:W-:Y:S01]  /*14f0*/  USHF.R.U32.HI UR6, URZ, 0x4, UR6 ;  /* 0x000000043f067899 */ /* 0x000fe20008011606 */
[----:B------:R-:W-:Y:S01]  /*1500*/  IMAD.MOV.U32 R17, RZ, RZ, RZ ;  /* 0x000000ffff117224 */ /* 0x000fe200078e00ff */
[----:B------:R-:W-:Y:S01]  /*1510*/  UIMAD UR8, UR5, 0x1800, UR8 ;  /* 0x00001800050878a4 */ /* 0x000fe2000f8e0208 */
[----:B------:R-:W-:Y:S01]  /*1520*/  CS2R R20, SRZ ;  /* 0x0000000000147805 */ /* 0x000fe2000001ff00 */
[----:B------:R-:W-:Y:S01]  /*1530*/  ULOP3.LUT UR6, UR6, 0x3fff, URZ, 0xc0, !UPT ;  /* 0x00003fff06067892 */ /* 0x000fe2000f8ec03f */
[----:B------:R-:W-:Y:S01]  /*1540*/  IMAD.MOV.U32 R24, RZ, RZ, RZ ;  /* 0x000000ffff187224 */ /* 0x000fe200078e00ff */
[----:B------:R-:W-:Y:S01]  /*1550*/  UIADD3 UR7, UR8, 0x400, URZ ;  /* 0x0000040008077890 */ /* 0x000fe2000fffe03f */
[----:B------:R-:W-:Y:S01]  /*1560*/  CS2R R26, SRZ ;  /* 0x00000000001a7805 */ /* 0x000fe2000001ff00 */
[----:B------:R-:W-:Y:S01]  /*1570*/  ULOP3.LUT UR6, UR6, 0x10000, URZ, 0xfc, !UPT ;  /* 0x0001000006067892 */ /* 0x000fe2000f8efc3f */
[----:B------:R-:W-:Y:S01]  /*1580*/  CS2R R44, SRZ ;  /* 0x00000000002c7805 */ /* 0x000fe2000001ff00 */
[----:B------:R-:W-:Y:S01]  /*1590*/  UIADD3 UR14, UR8, 0x800, URZ ;  /* 0x00000800080e7890 */ /* 0x000fe2000fffe03f */
[----:B------:R-:W-:Y:S01]  /*15a0*/  CS2R R46, SRZ ;  /* 0x00000000002e7805 */ /* 0x000fe2000001ff00 */
[----:B------:R-:W-:Y:S01]  /*15b0*/  ULEA UR6, UR5, UR6, 0x7 ;  /* 0x0000000605067291 */ /* 0x000fe2000f8e383f */
[----:B------:R-:W-:Y:S01]  /*15c0*/  IMAD.MOV.U32 R49, RZ, RZ, RZ ;  /* 0x000000ffff317224 */ /* 0x000fe200078e00ff */
[----:B------:R-:W-:Y:S01]  /*15d0*/  UMOV UR16, UR8 ;  /* 0x0000000800107c82 */ /* 0x000fe20008000000 */
[----:B------:R-:W-:Y:S01]  /*15e0*/  UMOV UR17, 0x40000040 ;  /* 0x4000004000117882 */ /* 0x000fe20000000000 */
[----:B------:R-:W-:-:S03]  /*15f0*/  UMOV UR19, 0x40000000 ;  /* 0x4000000000137882 */ /* 0x000fc60000000000 */
[----:B------:R-:W-:Y:S02]  /*1600*/  UMOV UR18, UR6 ;  /* 0x0000000600127c82 */ /* 0x000fe40008000000 */
[----:B------:R-:W-:Y:S01]  /*1610*/  QGMMA.64x8x32.F32.E4M3.E4M3 R32, gdesc[UR16], RZ, !UPT ;  /* 0x00000000102079f3 */ /* 0x000fe2000c7008ff */
[----:B------:R-:W-:Y:S01]  /*1620*/  UMOV UR16, UR7 ;  /* 0x0000000700107c82 */ /* 0x000fe20008000000 */
[----:B------:R-:W-:Y:S01]  /*1630*/  UMOV UR17, 0x40000040 ;  /* 0x4000004000117882 */ /* 0x000fe20000000000 */
[----:B------:R-:W-:Y:S01]  /*1640*/  UIADD3 UR7, UR8, 0x402, URZ ;  /* 0x0000040208077890 */ /* 0x000fe2000fffe03f */
[----:B------:R-:W-:Y:S01]  /*1650*/  QGMMA.64x8x32.F32.E4M3.E4M3 R36, gdesc[UR16], RZ, !UPT ;  /* 0x00000000102479f3 */ /* 0x000fe2000c7008ff */
[----:B------:R-:W-:Y:S01]  /*1660*/  UMOV UR16, UR14 ;  /* 0x0000000e00107c82 */ /* 0x000fe20008000000 */
[----:B------:R-:W-:Y:S01]  /*1670*/  UMOV UR17, 0x40000040 ;  /* 0x4000004000117882 */ /* 0x000fe20000000000 */
[----:B------:R-:W-:Y:S01]  /*1680*/  UIADD3 UR14, UR8, 0x802, URZ ;  /* 0x00000802080e7890 */ /* 0x000fe2000fffe03f */
[----:B------:R-:W-:Y:S01]  /*1690*/  QGMMA.64x8x32.F32.E4M3.E4M3 R40, gdesc[UR16], RZ, !UPT ;  /* 0x00000000102879f3 */ /* 0x000fe2000c7008ff */
[----:B------:R-:W-:-:S02]  /*16a0*/  UIADD3 UR16, UR8, 0x2, URZ ;  /* 0x0000000208107890 */ /* 0x000fc4000fffe03f */
[----:B------:R-:W-:Y:S01]  /*16b0*/  UIADD3 UR18, UR6, 0x2, URZ ;  /* 0x0000000206127890 */ /* 0x000fe2000fffe03f */
[----:B------:R-:W-:Y:S01]  /*16c0*/  UMOV UR17, 0x40000040 ;  /* 0x4000004000117882 */ /* 0x000fe20000000000 */
[----:B------:R-:W-:-:S07]  /*16d0*/  UMOV UR19, 0x40000000 ;  /* 0x4000000000137882 */ /* 0x000fce0000000000 */
[----:B------:R-:W-:Y:S01]  /*16e0*/  QGMMA.64x8x32.F32.E4M3.E4M3 R32, gdesc[UR16], R32 ;  /* 0x00000000102079f3 */ /* 0x000fe20008700820 */
[----:B------:R-:W-:Y:S01]  /*16f0*/  UMOV UR16, UR7 ;  /* 0x0000000700107c82 */ /* 0x000fe20008000000 */
[----:B------:R-:W-:Y:S01]  /*1700*/  UMOV UR17, 0x40000040 ;  /* 0x4000004000117882 */ /* 0x000fe20000000000 */
[----:B------:R-:W-:Y:S01]  /*1710*/  UIADD3 UR7, UR8, 0x404, URZ ;  /* 0x0000040408077890 */ /* 0x000fe2000fffe03f */
[----:B------:R-:W-:Y:S01]  /*1720*/  QGMMA.64x8x32.F32.E4M3.E4M3 R36, gdesc[UR16], R36 ;  /* 0x00000000102479f3 */ /* 0x000fe20008700824 */
[----:B------:R-:W-:Y:S01]  /*1730*/  UMOV UR16, UR14 ;  /* 0x0000000e00107c82 */ /* 0x000fe20008000000 */
[----:B------:R-:W-:Y:S01]  /*1740*/  UMOV UR17, 0x40000040 ;  /* 0x4000004000117882 */ /* 0x000fe20000000000 */
[----:B------:R-:W-:Y:S01]  /*1750*/  UIADD3 UR14, UR8, 0x804, URZ ;  /* 0x00000804080e7890 */ /* 0x000fe2000fffe03f */
[----:B------:R-:W-:Y:S01]  /*1760*/  QGMMA.64x8x32.F32.E4M3.E4M3 R40, gdesc[UR16], R40 ;  /* 0x00000000102879f3 */ /* 0x000fe20008700828 */
[----:B------:R-:W-:Y:S02]  /*1770*/  UIADD3 UR16, UR8, 0x4, URZ ;  /* 0x0000000408107890 */ /* 0x000fe4000fffe03f */
        /* <DEDUP_REMOVED lines=58> */
[----:B------:R-:W-:Y:S01]  /*1b20*/  ULDC UR7, c[0x0][0x50c] ;  /* 0x0001430000077ab9 */ /* 0x000fe20000000800 */
[----:B------:R-:W-:Y:S01]  /*1b30*/  QGMMA.64x8x32.F32.E4M3.E4M3 R36, gdesc[UR16], R36 ;  /* 0x00000000102479f3 */ /* 0x000fe20008700824 */
[----:B------:R-:W-:Y:S01]  /*1b40*/  UMOV UR16, UR14 ;  /* 0x0000000e00107c82 */ /* 0x000fe20008000000 */
[----:B------:R-:W-:Y:S01]  /*1b50*/  UMOV UR17, 0x40000040 ;  /* 0x4000004000117882 */ /* 0x000fe20000000000 */
[----:B------:R-:W-:Y:S01]  /*1b60*/  UISETP.NE.AND UP0, UPT, UR7, 0x8, UPT ;  /* 0x000000080700788c */ /* 0x000fe2000bf05270 */
[----:B------:R-:W-:Y:S01]  /*1b70*/  QGMMA.64x8x32.F32.E4M3.E4M3 R40, gdesc[UR16], R40 ;  /* 0x00000000102879f3 */ /* 0x000fe20008700828 */
[----:B------:R-:W-:Y:S02]  /*1b80*/  UIADD3 UR16, UR8, 0xc06, URZ ;  /* 0x00000c0608107890 */ /* 0x000fe4000fffe03f */
[----:B------:R-:W-:-:S02]  /*1b90*/  USEL UR7, URZ, 0x1, UP0 ;  /* 0x000000013f077887 */ /* 0x000fc40008000000 */
[----:B------:R-:W-:Y:S02]  /*1ba0*/  UIADD3 UR18, UR6, 0x46, URZ ;  /* 0x0000004606127890 */ /* 0x000fe4000fffe03f */
[----:B------:R-:W-:Y:S02]  /*1bb0*/  UIADD3 UR6, UR8, 0x1006, URZ ;  /* 0x0000100608067890 */ /* 0x000fe4000fffe03f */
[----:B------:R-:W-:Y:S01]  /*1bc0*/  ISETP.NE.AND P0, PT, RZ, UR7, PT ;  /* 0x00000007ff007c0c */ /* 0x000fe2000bf05270 */
[----:B------:R-:W-:Y:S01]  /*1bd0*/  UIADD3 UR8, UR8, 0x1406, URZ ;  /* 0x0000140608087890 */ /* 0x000fe2000fffe03f */
[----:B------:R-:W-:Y:S01]  /*1be0*/  UMOV UR17, 0x40000040 ;  /* 0x4000004000117882 */ /* 0x000fe20000000000 */
[----:B------:R-:W-:Y:S02]  /*1bf0*/  UMOV UR19, 0x40000000 ;  /* 0x4000000000137882 */ /* 0x000fe40000000000 */
[----:B------:R-:W-:Y:S01]  /*1c00*/  QGMMA.64x8x32.F32.E4M3.E4M3 R32, gdesc[UR16], R32 ;  /* 0x00000000102079f3 */ /* 0x000fe20008700820 */
[----:B------:R-:W-:Y:S01]  /*1c10*/  UMOV UR16, UR6 ;  /* 0x0000000600107c82 */ /* 0x000fe20008000000 */
[----:B------:R-:W-:Y:S01]  /*1c20*/  UMOV UR17, 0x40000040 ;  /* 0x4000004000117882 */ /* 0x000fe20000000000 */
[----:B------:R-:W-:Y:S01]  /*1c30*/  UMOV UR6, 0x8 ;  /* 0x0000000800067882 */ /* 0x000fe20000000000 */
[----:B------:R-:W-:Y:S01]  /*1c40*/  QGMMA.64x8x32.F32.E4M3.E4M3 R36, gdesc[UR16], R36 ;  /* 0x00000000102479f3 */ /* 0x000fe20008700824 */
[----:B------:R-:W-:Y:S01]  /*1c50*/  UMOV UR16, UR8 ;  /* 0x0000000800107c82 */ /* 0x000fe20008000000 */
[----:B------:R-:W-:-:S02]  /*1c60*/  UMOV UR17, 0x40000040 ;  /* 0x4000004000117882 */ /* 0x000fc40000000000 */
[----:B------:R-:W-:Y:S01]  /*1c70*/  QGMMA.64x8x32.F32.E4M3.E4M3 R40, gdesc[UR16], R40, gsb0 ;  /* 0x00000000102879f3 */ /* 0x000fe20008000828 */
[----:B------:R-:W-:Y:S05]  /*1c80*/  @!P0 BRA `(.L_x_22) ;  /* 0x0000000000388947 */ /* 0x000fea0003800000 */
[----:B------:R-:W-:Y:S02]  /*1c90*/  WARPGROUP.DEPBAR.LE gsb0, 0x0 ;  /* 0x00008000000079c5 */ /* 0x000fe40000010000 */
[----:B------:R-:W-:-:S01]  /*1ca0*/  FADD R49, RZ, R32 ;  /* 0x00000020ff317221 */ /* 0x000fc20000000000 */
[----:B------:R-:W-:Y:S01]  /*1cb0*/  FADD R46, RZ, R33 ;  /* 0x00000021ff2e7221 */ /* 0x000fe20000000000 */
        /* <DEDUP_REMOVED lines=10> */
[----:B------:R-:W-:-:S06]  /*1d60*/  UMOV UR6, URZ ;  /* 0x0000003f00067c82 */ /* 0x000fcc0008000000 */
.L_x_22:
[----:B------:R-:W-:-:S04]  /*1d70*/  UIADD3 UR14, UR5, 0x1, URZ ;  /* 0x00000001050e7890 */ /* 0x000fc8000fffe03f */
[----:B------:R-:W-:-:S04]  /*1d80*/  UISETP.NE.AND UP0, UPT, UR14, 0x2, UPT ;  /* 0x000000020e00788c */ /* 0x000fc8000bf05270 */
[----:B------:R-:W-:Y:S02]  /*1d90*/  USEL UR8, URZ, 0x1, UP0 ;  /* 0x000000013f087887 */ /* 0x000fe40008000000 */
[----:B------:R-:W-:Y:S02]  /*1da0*/  USEL UR14, UR14, URZ, UP0 ;  /* 0x0000003f0e0e7287 */ /* 0x000fe40008000000 */
[----:B------:R-:W-:-:S06]  /*1db0*/  ULOP3.LUT UR8, UR4, UR8, URZ, 0x3c, !UPT ;  /* 0x0000000804087292 */ /* 0x000fcc000f8e3c3f */
[----:B------:R-:W-:Y:S01]  /*1dc0*/  IMAD.U32 R14, RZ, RZ, UR8 ;  /* 0x00000008ff0e7e24 */ /* 0x000fe2000f8e00ff */
[----:B------:R-:W-:-:S06]  /*1dd0*/  UMOV UR8, 0x1 ;  /* 0x0000000100087882 */ /* 0x000fcc0000000000 */
.L_x_17:
[----:B------:R-:W-:-:S04]  /*1de0*/  UISETP.LT.AND UP0, UPT, UR11, 0x1, UPT ;  /* 0x000000010b00788c */ /* 0x000fc8000bf01270 */
[----:B------:R-:W-:-:S04]  /*1df0*/  USEL UR15, UR11, 0x1, UP0 ;  /* 0x000000010b0f7887 */ /* 0x000fc80008000000 */
[----:B------:R-:W-:-:S04]  /*1e00*/  UIADD3 UR15, UR11, -UR15, URZ ;  /* 0x8000000f0b0f7290 */ /* 0x000fc8000fffe03f */
[----:B------:R-:W-:-:S06]  /*1e10*/  UISETP.GE.AND UP0, UPT, UR15, 0x1, UPT ;  /* 0x000000010f00788c */ /* 0x000fcc000bf06270 */
[----:B------:R-:W-:-:S13]  /*1e20*/  PLOP3.LUT P0, PT, PT, PT, UP0, 0x80, 0x0 ;  /* 0x000000000000781c */ /* 0x000fda0003f0f008 */
[----:B------:R-:W-:Y:S05]  /*1e30*/  @!P0 BRA `(.L_x_23) ;  /* 0x0000000800c48947 */ /* 0x000fea0003800000 */
[----:B------:R-:W-:Y:S02]  /*1e40*/  IMAD.U32 R11, RZ, RZ, UR5 ;  /* 0x00000005ff0b7e24 */ /* 0x000fe4000f8e00ff */
[----:B------:R-:W-:Y:S01]  /*1e50*/  IMAD.U32 R10, RZ, RZ, UR15 ;  /* 0x0000000fff0a7e24 */ /* 0x000fe2000f8e00ff */
[----:B------:R-:W-:-:S06]  /*1e60*/  ULDC UR15, c[0x0][0x50c] ;  /* 0x00014300000f7ab9 */ /* 0x000fcc0000000800 */
.L_x_31:
[----:B------:R-:W-:-:S13]  /*1e70*/  ISETP.NE.AND P1, PT, R48, 0x3, PT ;  /* 0x000000033000780c */ /* 0x000fda0003f25270 */
[----:B------:R-:W-:Y:S05]  /*1e80*/  @!P1 BRA `(.L_x_24) ;  /* 0x0000000000049947 */ /* 0x000fea0003800000 */
[----:B------:R-:W-:Y:S01]  /*1e90*/  BPT.TRAP 0x1 ;  /* 0x000000040000795c */ /* 0x000fe20000300000 */
.L_x_24:
[----:B------:R-:W0:Y:S01]  /*1ea0*/  S2UR UR16, SR_CgaCtaId ;  /* 0x00000000001079c3 */ /* 0x000e220000008800 */
[----:B------:R-:W-:Y:S01]  /*1eb0*/  UMOV UR12, 0x400 ;  /* 0x00000400000c7882 */ /* 0x000fe20000000000 */
[----:B------:R-:W-:Y:S01]  /*1ec0*/  SHF.L.U32 R12, R14, 0x1f, RZ ;  /* 0x0000001f0e0c7819 */ /* 0x000fe200000006ff */
[----:B0-----:R-:W-:-:S04]  /*1ed0*/  ULEA UR12, UR16, UR12, 0x18 ;  /* 0x0000000c100c7291 */ /* 0x001fc8000f8ec03f */
[----:B------:R-:W-:-:S09]  /*1ee0*/  ULEA UR16, UR14, UR12, 0x3 ;  /* 0x0000000c0e107291 */ /* 0x000fd2000f8e183f */
[----:B------:R0:W1:Y:S01]  /*1ef0*/  SYNCS.PHASECHK.TRANS64.TRYWAIT P0, [UR16], R12 ;  /* 0x0000000cff0075a7 */ /* 0x0000620008000150 */
[----:B------:R-:W-:Y:S05]  /*1f00*/  @!P1 BRA `(.L_x_25) ;  /* 0x0000000000049947 */ /* 0x000fea0003800000 */
[----:B------:R-:W-:Y:S01]  /*1f10*/  BPT.TRAP 0x1 ;  /* 0x000000040000795c */ /* 0x000fe20000300000 */
.L_x_25:
[----:B-1----:R-:W-:Y:S05]  /*1f20*/  @P0 BRA `(.L_x_26) ;  /* 0x0000000000080947 */ /* 0x002fea0003800000 */
[----:B------:R-:W1:Y:S02]  /*1f30*/  SYNCS.PHASECHK.TRANS64.TRYWAIT P0, [UR16], R12 ;  /* 0x0000000cff0075a7 */ /* 0x000e640008000150 */
[----:B-1----:R-:W-:Y:S05]  /*1f40*/  @!P0 BRA `(.L_x_27) ;  /* 0x0000004000c08947 */ /* 0x002fea0003800000 */
.L_x_26:
[----:B------:R-:W-:Y:S01]  /*1f50*/  UIADD3 UR16, UR12, 0x30100, URZ ;  /* 0x000301000c107890 */ /* 0x000fe2000fffe03f */
[----:B------:R-:W-:Y:S01]  /*1f60*/  WARPGROUP.ARRIVE ;  /* 0x00000000000079c5 */ /* 0x000fe20000000000 */
[----:B------:R-:W-:Y:S02]  /*1f70*/  UISETP.NE.AND UP0, UPT, UR7, URZ, UPT ;  /* 0x0000003f0700728c */ /* 0x000fe4000bf05270 */
[----:B------:R-:W-:Y:S02]  /*1f80*/  USHF.R.U32.HI UR16, URZ, 0x4, UR16 ;  /* 0x000000043f107899 */ /* 0x000fe40008011610 */
[----:B------:R-:W-:Y:S02]  /*1f90*/  USEL UR8, UR8, URZ, !UP0 ;  /* 0x0000003f08087287 */ /* 0x000fe4000c000000 */
[----:B------:R-:W-:Y:S02]  /*1fa0*/  ULOP3.LUT UR7, UR16, 0x3fff, URZ, 0xc0, !UPT ;  /* 0x00003fff10077892 */ /* 0x000fe4000f8ec03f */
[----:B------:R-:W-:-:S02]  /*1fb0*/  ULOP3.LUT UR16, UR13, 0x10000, URZ, 0xfc, !UPT ;  /* 0x000100000d107892 */ /* 0x000fc4000f8efc3f */
[----:B------:R-:W-:Y:S02]  /*1fc0*/  ULOP3.LUT UR7, UR7, 0x10000, URZ, 0xfc, !UPT ;  /* 0x0001000007077892 */ /* 0x000fe4000f8efc3f */
[----:B------:R-:W-:Y:S02]  /*1fd0*/  UISETP.NE.U32.AND UP0, UPT, UR8, URZ, UPT ;  /* 0x0000003f0800728c */ /* 0x000fe4000bf05070 */
[----:B------:R-:W-:Y:S02]  /*1fe0*/  UIMAD UR16, UR14, 0x1800, UR16 ;  /* 0x000018000e1078a4 */ /* 0x000fe4000f8e0210 */
[----:B------:R-:W-:Y:S02]  /*1ff0*/  ULEA UR8, UR14, UR7, 0x7 ;  /* 0x000000070e087291 */ /* 0x000fe4000f8e383f */
[----:B------:R-:W-:Y:S02]  /*2000*/  UIADD3 UR20, UR16, 0x400, URZ ;  /* 0x0000040010147890 */ /* 0x000fe4000fffe03f */
[----:B------:R-:W-:Y:S01]  /*2010*/  UIADD3 UR7, UR16, 0x800, URZ ;  /* 0x0000080010077890 */ /* 0x000fe2000fffe03f */
[----:B------:R-:W-:-:S02]  /*2020*/  UMOV UR17, 0x40000040 ;  /* 0x4000004000117882 */ /* 0x000fc40000000000 */
[----:B------:R-:W-:Y:S01]  /*2030*/  UMOV UR18, UR8 ;  /* 0x0000000800127c82 */ /* 0x000fe20008000000 */
[----:B------:R-:W-:Y:S01]  /*2040*/  UMOV UR19, 0x40000000 ;  /* 0x4000000000137882 */ /* 0x000fe20000000000 */
[----:B------:R-:W-:Y:S01]  /*2050*/  UMOV UR22, UR18 ;  /* 0x0000001200167c82 */ /* 0x000fe20008000000 */
[----:B------:R-:W-:Y:S01]  /*2060*/  QGMMA.64x8x32.F32.E4M3.E4M3 R32, gdesc[UR16], R32, UP0 ;  /* 0x00000000102079f3 */ /* 0x000fe2000bf00820 */
[----:B------:R-:W-:Y:S01]  /*2070*/  UMOV UR23, UR19 ;  /* 0x0000001300177c82 */ /* 0x000fe20008000000 */
[----:B------:R-:W-:Y:S01]  /*2080*/  UMOV UR21, 0x40000040 ;  /* 0x4000004000157882 */ /* 0x000fe20000000000 */
[----:B------:R-:W-:Y:S01]  /*2090*/  UIADD3 UR17, UR16, 0x802, URZ ;  /* 0x0000080210117890 */ /* 0x000fe2000fffe03f */
[----:B------:R-:W-:Y:S01]  /*20a0*/  QGMMA.64x8x32.F32.E4M3.E4M3 R36, gdesc[UR20], R36, UP0 ;  /* 0x00000000142479f3 */ /* 0x000fe2000bf00824 */
[----:B------:R-:W-:Y:S01]  /*20b0*/  UMOV UR22, UR18 ;  /* 0x0000001200167c82 */ /* 0x000fe20008000000 */
[----:B------:R-:W-:Y:S01]  /*20c0*/  UMOV UR23, UR19 ;  /* 0x0000001300177c82 */ /* 0x000fe20008000000 */
[----:B------:R-:W-:Y:S01]  /*20d0*/  UMOV UR20, UR7 ;  /* 0x0000000700147c82 */ /* 0x000fe20008000000 */
[----:B------:R-:W-:Y:S01]  /*20e0*/  UMOV UR21, 0x40000040 ;  /* 0x4000004000157882 */ /* 0x000fe20000000000 */
[----:B------:R-:W-:Y:S01]  /*20f0*/  UIADD3 UR7, UR16, 0x402, URZ ;  /* 0x0000040210077890 */ /* 0x000fe2000fffe03f */
[----:B------:R-:W-:Y:S01]  /*2100*/  QGMMA.64x8x32.F32.E4M3.E4M3 R40, gdesc[UR20], R40, UP0 ;  /* 0x00000000142879f3 */ /* 0x000fe2000bf00828 */
[----:B------:R-:W-:-:S02]  /*2110*/  UIADD3 UR20, UR16, 0x2, URZ ;  /* 0x0000000210147890 */ /* 0x000fc4000fffe03f */
[----:B------:R-:W-:Y:S01]  /*2120*/  UIADD3 UR22, UR8, 0x2, URZ ;  /* 0x0000000208167890 */ /* 0x000fe2000fffe03f */
[----:B------:R-:W-:Y:S01]  /*2130*/  UMOV UR21, 0x40000040 ;  /* 0x4000004000157882 */ /* 0x000fe20000000000 */
[----:B------:R-:W-:Y:S01]  /*2140*/  UMOV UR23, 0x40000000 ;  /* 0x4000000000177882 */ /* 0x000fe20000000000 */
[----:B------:R-:W-:Y:S01]  /*2150*/  UIADD3 UR18, UR8, 0x46, URZ ;  /* 0x0000004608127890 */ /* 0x000fe2000fffe03f */
[----:B------:R-:W-:Y:S01]  /*2160*/  UMOV UR19, 0x40000000 ;  /* 0x4000000000137882 */ /* 0x000fe20000000000 */
[----:B------:R-:W-:-:S04]  /*2170*/  UIADD3 UR6, UR6, 0x8, URZ ;  /* 0x0000000806067890 */ /* 0x000fc8000fffe03f */
[----:B------:R-:W-:Y:S01]  /*2180*/  UISETP.NE.AND UP0, UPT, UR6, UR15, UPT ;  /* 0x0000000f0600728c */ /* 0x000fe2000bf05270 */
        /* <DEDUP_REMOVED lines=64> */
[----:B------:R-:W-:Y:S01]  /*2590*/  UMOV UR23, 0x40000000 ;  /* 0x4000000000177882 */ /* 0x000fe20000000000 */
[----:B------:R-:W-:-:S06]  /*25a0*/  UIADD3 UR8, UR16, 0x1006, URZ ;  /* 0x0000100610087890 */ /* 0x000fcc000fffe03f */
[----:B------:R-:W-:Y:S01]  /*25b0*/  QGMMA.64x8x32.F32.E4M3.E4M3 R32, gdesc[UR20], R32 ;  /* 0x00000000142079f3 */ /* 0x000fe20008700820 */
[----:B------:R-:W-:Y:S01]  /*25c0*/  UMOV UR20, UR7 ;  /* 0x0000000700147c82 */ /* 0x000fe20008000000 */
[----:B------:R-:W-:Y:S01]  /*25d0*/  UMOV UR21, 0x40000040 ;  /* 0x4000004000157882 */ /* 0x000fe20000000000 */
[----:B------:R-:W-:Y:S01]  /*25e0*/  UIADD3 UR7, UR16, 0xc06, URZ ;  /* 0x00000c0610077890 */ /* 0x000fe2000fffe03f */
[----:B------:R-:W-:Y:S01]  /*25f0*/  QGMMA.64x8x32.F32.E4M3.E4M3 R36, gdesc[UR20], R36 ;  /* 0x00000000142479f3 */ /* 0x000fe20008700824 */
[----:B------:R-:W-:Y:S01]  /*2600*/  UMOV UR20, UR17 ;  /* 0x0000001100147c82 */ /* 0x000fe20008000000 */
[----:B------:R-:W-:Y:S01]  /*2610*/  UMOV UR21, 0x40000040 ;  /* 0x4000004000157882 */ /* 0x000fe20000000000 */
[----:B------:R-:W-:Y:S01]  /*2620*/  UMOV UR17, 0x40000040 ;  /* 0x4000004000117882 */ /* 0x000fe20000000000 */
[----:B------:R-:W-:Y:S01]  /*2630*/  QGMMA.64x8x32.F32.E4M3.E4M3 R40, gdesc[UR20], R40 ;  /* 0x00000000142879f3 */ /* 0x000fe20008700828 */
[----:B------:R-:W-:-:S03]  /*2640*/  UIADD3 UR20, UR16, 0x1406, URZ ;  /* 0x0000140610147890 */ /* 0x000fc6000fffe03f */
[----:B------:R-:W-:Y:S01]  /*2650*/  UMOV UR16, UR7 ;  /* 0x0000000700107c82 */ /* 0x000fe20008000000 */
[----:B------:R-:W-:-:S06]  /*2660*/  USEL UR7, URZ, 0x1, UP0 ;  /* 0x000000013f077887 */ /* 0x000fcc0008000000 */
[----:B------:R-:W-:Y:S01]  /*2670*/  ISETP.NE.AND P0, PT, RZ, UR7, PT ;  /* 0x00000007ff007c0c */ /* 0x000fe2000bf05270 */
[----:B------:R-:W-:Y:S01]  /*2680*/  QGMMA.64x8x32.F32.E4M3.E4M3 R32, gdesc[UR16], R32 ;  /* 0x00000000102079f3 */ /* 0x000fe20008700820 */
[----:B------:R-:W-:Y:S01]  /*2690*/  UMOV UR16, UR8 ;  /* 0x0000000800107c82 */ /* 0x000fe20008000000 */
[----:B------:R-:W-:Y:S02]  /*26a0*/  UMOV UR17, 0x40000040 ;  /* 0x4000004000117882 */ /* 0x000fe40000000000 */
[----:B------:R-:W-:Y:S01]  /*26b0*/  QGMMA.64x8x32.F32.E4M3.E4M3 R36, gdesc[UR16], R36 ;  /* 0x00000000102479f3 */ /* 0x000fe20008700824 */
[----:B------:R-:W-:Y:S01]  /*26c0*/  UMOV UR16, UR20 ;  /* 0x0000001400107c82 */ /* 0x000fe20008000000 */
[----:B------:R-:W-:Y:S02]  /*26d0*/  UMOV UR17, 0x40000040 ;  /* 0x4000004000117882 */ /* 0x000fe40000000000 */
[----:B------:R-:W-:Y:S03]  /*26e0*/  QGMMA.64x8x32.F32.E4M3.E4M3 R40, gdesc[UR16], R40, gsb0 ;  /* 0x00000000102879f3 */ /* 0x000fe60008000828 */
[----:B------:R-:W-:-:S02]  /*26f0*/  WARPGROUP.DEPBAR.LE gsb0, 0x1 ;  /* 0x00008000000079c5 */ /* 0x000fc40000010100 */
[----:B------:R-:W-:Y:S05]  /*2700*/  @!P0 BRA `(.L_x_28) ;  /* 0x0000000000388947 */ /* 0x000fea0003800000 */
[----:B------:R-:W-:Y:S02]  /*2710*/  WARPGROUP.DEPBAR.LE gsb0, 0x0 ;  /* 0x00008000000079c5 */ /* 0x000fe40000010000 */
[----:B------:R-:W-:-:S01]  /*2720*/  FADD R49, R32, R49 ;  /* 0x0000003120317221 */ /* 0x000fc20000000000 */
[----:B------:R-:W-:Y:S01]  /*2730*/  FADD R46, R33, R46 ;  /* 0x0000002e212e7221 */ /* 0x000fe20000000000 */
        /* <DEDUP_REMOVED lines=10> */
[----:B------:R-:W-:-:S06]  /*27e0*/  UMOV UR6, URZ ;  /* 0x0000003f00067c82 */ /* 0x000fcc0008000000 */
.L_x_28:
[----:B------:R-:W-:Y:S05]  /*27f0*/  @!P1 BRA `(.L_x_29) ;  /* 0x0000000000049947 */ /* 0x000fea0003800000 */
[----:B------:R-:W-:Y:S01]  /*2800*/  BPT.TRAP 0x1 ;  /* 0x000000040000795c */ /* 0x000fe20000300000 */
.L_x_29:
[----:B------:R-:W-:-:S13]  /*2810*/  ISETP.NE.AND P0, PT, R3, RZ, PT ;  /* 0x000000ff0300720c */ /* 0x000fda0003f05270 */
[----:B01----:R-:W-:-:S05]  /*2820*/  @P0 LEA R12, R11, UR12, 0x3 ;  /* 0x0000000c0b0c0c11 */ /* 0x003fca000f8e18ff */
[----:B------:R-:W-:-:S05]  /*2830*/  @P0 VIADD R15, R12, 0x10 ;  /* 0x000000100c0f0836 */ /* 0x000fca0000000000 */
[----:B------:R-:W-:-:S04]  /*2840*/  @P0 PRMT R15, R2, 0x654, R15 ;  /* 0x00000654020f0816 */ /* 0x000fc8000000000f */
[----:B------:R0:W-:Y:S01]  /*2850*/  @P0 SYNCS.ARRIVE.TRANS64.RED.A1T0 RZ, [R15+URZ], RZ ;  /* 0x000000ff0fff09a7 */ /* 0x0001e2000810043f */
[----:B------:R-:W-:-:S13]  /*2860*/  ISETP.GT.U32.AND P0, PT, R6, 0x1, PT ;  /* 0x000000010600780c */ /* 0x000fda0003f04070 */
[----:B0-----:R-:W-:Y:S05]  /*2870*/  @P0 BRA `(.L_x_30) ;  /* 0x0000000000040947 */ /* 0x001fea0003800000 */
[----:B------:R-:W-:Y:S01]  /*2880*/  BPT.TRAP 0x1 ;  /* 0x000000040000795c */ /* 0x000fe20000300000 */
.L_x_30:
[----:B------:R-:W-:Y:S01]  /*2890*/  UIADD3 UR14, UR14, 0x1, URZ ;  /* 0x000000010e0e7890 */ /* 0x000fe2000fffe03f */
[C---:B------:R-:W-:Y:S01]  /*28a0*/  ISETP.GT.AND P1, PT, R10.reuse, 0x1, PT ;  /* 0x000000010a00780c */ /* 0x040fe20003f24270 */
[----:B------:R-:W-:Y:S02]  /*28b0*/  VIADD R11, R11, 0x1 ;  /* 0x000000010b0b7836 */ /* 0x000fe40000000000 */
[----:B------:R-:W-:Y:S01]  /*28c0*/  UISETP.NE.AND UP0, UPT, UR14, 0x2, UPT ;  /* 0x000000020e00788c */ /* 0x000fe2000bf05270 */
[----:B------:R-:W-:Y:S02]  /*28d0*/  VIADD R10, R10, 0xffffffff ;  /* 0xffffffff0a0a7836 */ /* 0x000fe40000000000 */
[C---:B------:R-:W-:Y:S01]  /*28e0*/  ISETP.NE.AND P0, PT, R11.reuse, 0x2, PT ;  /* 0x000000020b00780c */ /* 0x040fe20003f05270 */
[----:B------:R-:W-:Y:S02]  /*28f0*/  USEL UR8, URZ, 0x1, UP0 ;  /* 0x000000013f087887 */ /* 0x000fe40008000000 */
[----:B------:R-:W-:Y:S01]  /*2900*/  USEL UR14, UR14, URZ, UP0 ;  /* 0x0000003f0e0e7287 */ /* 0x000fe20008000000 */
[----:B------:R-:W-:-:S03]  /*2910*/  SEL R11, R11, RZ, P0 ;  /* 0x000000ff0b0b7207 */ /* 0x000fc60000000000 */
[----:B------:R-:W-:Y:S01]  /*2920*/  LOP3.LUT R14, R14, UR8, RZ, 0x3c, !PT ;  /* 0x000000080e0e7c12 */ /* 0x000fe2000f8e3cff */
[----:B------:R-:W-:Y:S01]  /*2930*/  UMOV UR8, 0x1 ;  /* 0x0000000100087882 */ /* 0x000fe20000000000 */
[----:B------:R-:W-:Y:S06]  /*2940*/  @P1 BRA `(.L_x_31) ;  /* 0xfffffff400481947 */ /* 0x000fec000383ffff */
.L_x_23:
[----:B------:R-:W-:Y:S01]  /*2950*/  UISETP.NE.AND UP0, UPT, UR6, URZ, UPT ;  /* 0x0000003f0600728c */ /* 0x000fe2000bf05270 */
[----:B------:R-:W0:Y:S03]  /*2960*/  LDC R10, c[0x0][0x28c] ;  /* 0x0000a300ff0a7b82 */ /* 0x000e260000000800 */
[----:B------:R-:W-:-:S06]  /*2970*/  USEL UR6, URZ, 0x1, !UP0 ;  /* 0x000000013f067887 */ /* 0x000fcc000c000000 */
[----:B------:R-:W-:Y:S02]  /*2980*/  ISETP.NE.AND P0, PT, RZ, UR6, PT ;  /* 0x00000006ff007c0c */ /* 0x000fe4000bf05270 */
[----:B0-----:R-:W-:-:S11]  /*2990*/  ISETP.GE.AND P1, PT, R10, 0x1, PT ;  /* 0x000000010a00780c */ /* 0x001fd60003f26270 */
[----:B------:R-:W-:Y:S05]  /*29a0*/  @!P0 BRA `(.L_x_32) ;  /* 0x0000000000348947 */ /* 0x000fea0003800000 */
[----:B------:R-:W-:Y:S02]  /*29b0*/  WARPGROUP.DEPBAR.LE gsb0, 0x0 ;  /* 0x00008000000079c5 */ /* 0x000fe40000010000 */
[----:B------:R-:W-:Y:S01]  /*29c0*/  FADD R49, R32, R49 ;  /* 0x0000003120317221 */ /* 0x000fe20000000000 */
        /* <DEDUP_REMOVED lines=10> */
[----:B------:R-:W-:-:S07]  /*2a70*/  FADD R7, R7, R43 ;  /* 0x0000002b07077221 */ /* 0x000fce0000000000 */
.L_x_32:
[----:B------:R-:W-:Y:S02]  /*2a80*/  WARPGROUP.DEPBAR.LE gsb0, 0x0 ;  /* 0x00008000000079c5 */ /* 0x000fe40000010000 */
[----:B------:R-:W-:Y:S05]  /*2a90*/  @!P1 BRA `(.L_x_33) ;  /* 0x0000000000489947 */ /* 0x000fea0003800000 */
[----:B------:R-:W-:-:S13]  /*2aa0*/  ISETP.NE.AND P0, PT, R48, 0x3, PT ;  /* 0x000000033000780c */ /* 0x000fda0003f05270 */
[----:B------:R-:W-:Y:S05]  /*2ab0*/  @!P0 BRA `(.L_x_34) ;  /* 0x0000000000048947 */ /* 0x000fea0003800000 */
[----:B------:R-:W-:Y:S01]  /*2ac0*/  BPT.TRAP 0x1 ;  /* 0x000000040000795c */ /* 0x000fe20000300000 */
.L_x_34:
[----:B------:R-:W-:Y:S01]  /*2ad0*/  ISETP.NE.AND P0, PT, R3, RZ, PT ;  /* 0x000000ff0300720c */ /* 0x000fe20003f05270 */
[----:B------:R-:W-:Y:S01]  /*2ae0*/  UISETP.LT.AND UP1, UPT, UR11, 0x1, UPT ;  /* 0x000000010b00788c */ /* 0x000fe2000bf21270 */
[----:B------:R-:W-:-:S11]  /*2af0*/  IMAD.U32 R11, RZ, RZ, UR12 ;  /* 0x0000000cff0b7e24 */ /* 0x000fd6000f8e00ff */
[----:B------:R-:W-:-:S05]  /*2b00*/  VOTEU.ANY UP0, P0 ;  /* 0x00000000003f7886 */ /* 0x000fca0000000100 */
[----:B------:R-:W-:-:S04]  /*2b10*/  @UP0 USEL UR6, UR11, 0x1, UP1 ;  /* 0x000000010b060887 */ /* 0x000fc80008800000 */
[----:B------:R-:W-:-:S06]  /*2b20*/  @UP0 UIADD3 UR6, UR5, UR11, -UR6 ;  /* 0x0000000b05060290 */ /* 0x000fcc000fffe806 */
[----:B------:R-:W-:-:S04]  /*2b30*/  IMAD.U32 R10, RZ, RZ, UR6 ;  /* 0x00000006ff0a7e24 */ /* 0x000fc8000f8e00ff */
[----:B------:R-:W-:-:S05]  /*2b40*/  @P0 IMAD.SHL.U32 R10, R10, 0x8, RZ ;  /* 0x000000080a0a0824 */ /* 0x000fca00078e00ff */
[----:B------:R-:W-:-:S04]  /*2b50*/  @P0 LOP3.LUT R10, R10, 0x8, RZ, 0xc0, !PT ;  /* 0x000000080a0a0812 */ /* 0x000fc800078ec0ff */
[----:B------:R-:W-:-:S04]  /*2b60*/  @P0 IADD3 R11, R11, 0x10, R10 ;  /* 0x000000100b0b0810 */ /* 0x000fc80007ffe00a */
[----:B------:R-:W-:-:S04]  /*2b70*/  @P0 PRMT R11, R2, 0x654, R11 ;  /* 0x00000654020b0816 */ /* 0x000fc8000000000b */
[----:B------:R0:W-:Y:S01]  /*2b80*/  @P0 SYNCS.ARRIVE.TRANS64.RED.A1T0 RZ, [R11+URZ], RZ ;  /* 0x000000ff0bff09a7 */ /* 0x0001e2000810043f */
[----:B------:R-:W-:-:S13]  /*2b90*/  ISETP.GT.U32.AND P0, PT, R6, 0x1, PT ;  /* 0x000000010600780c */ /* 0x000fda0003f04070 */
[----:B0-----:R-:W-:Y:S05]  /*2ba0*/  @P0 BRA `(.L_x_33) ;  /* 0x0000000000040947 */ /* 0x001fea0003800000 */
[----:B------:R-:W-:Y:S01]  /*2bb0*/  BPT.TRAP 0x1 ;  /* 0x000000040000795c */ /* 0x000fe20000300000 */
.L_x_33:
[----:B------:R-:W0:Y:S01]  /*2bc0*/  LDC R30, c[0x0][0x288] ;  /* 0x0000a200ff1e7b82 */ /* 0x000e220000000800 */
[----:B------:R-:W-:Y:S01]  /*2bd0*/  IMAD.SHL.U32 R23, R13, 0x8, RZ ;  /* 0x000000080d177824 */ /* 0x000fe200078e00ff */
[--C-:B------:R-:W-:Y:S01]  /*2be0*/  SHF.R.U32.HI R10, RZ, 0x2, R0.reuse ;  /* 0x00000002ff0a7819 */ /* 0x100fe20000011600 */
[C---:B------:R-:W-:Y:S01]  /*2bf0*/  IMAD.SHL.U32 R18, R0.reuse, 0x2, RZ ;  /* 0x0000000200127824 */ /* 0x040fe200078e00ff */
[----:B------:R-:W-:Y:S01]  /*2c00*/  SHF.R.U32.HI R13, RZ, 0x7, R0 ;  /* 0x00000007ff0d7819 */ /* 0x000fe20000011600 */
[----:B------:R-:W-:Y:S01]  /*2c10*/  ULDC.64 UR6, c[0x0][0x5d0] ;  /* 0x0001740000067ab9 */ /* 0x000fe20000000a00 */
[----:B------:R-:W-:Y:S01]  /*2c20*/  LOP3.LUT R12, R0, 0x60, RZ, 0xc0, !PT ;  /* 0x00000060000c7812 */ /* 0x000fe200078ec0ff */
[----:B------:R-:W-:Y:S01]  /*2c30*/  IMAD R28, R16, 0x180, RZ ;  /* 0x00000180101c7824 */ /* 0x000fe200078e02ff */
[----:B------:R-:W-:Y:S02]  /*2c40*/  LOP3.LUT R11, R10, 0x7, RZ, 0xc0, !PT ;  /* 0x000000070a0b7812 */ /* 0x000fe400078ec0ff */
[----:B------:R-:W-:-:S02]  /*2c50*/  LOP3.LUT R10, R13, 0x1, RZ, 0xc0, !PT ;  /* 0x000000010d0a7812 */ /* 0x000fc400078ec0ff */
[----:B------:R-:W-:Y:S02]  /*2c60*/  SHF.R.U32.HI R12, RZ, 0x1, R12 ;  /* 0x00000001ff0c7819 */ /* 0x000fe4000001160c */
[C---:B------:R-:W-:Y:S01]  /*2c70*/  LOP3.LUT R18, R23.reuse, 0x6, R18, 0xf8, !PT ;  /* 0x0000000617127812 */ /* 0x040fe200078ef812 */
[C---:B------:R-:W-:Y:S01]  /*2c80*/  IMAD.SHL.U32 R22, R10.reuse, 0x40, RZ ;  /* 0x000000400a167824 */ /* 0x040fe200078e00ff */
[----:B------:R-:W-:Y:S02]  /*2c90*/  IADD3 R15, RZ, -R12, -R11 ;  /* 0x8000000cff0f7210 */ /* 0x000fe40007ffe80b */
[----:B------:R-:W-:Y:S02]  /*2ca0*/  SHF.R.S32.HI R32, RZ, 0x1f, R29 ;  /* 0x0000001fff207819 */ /* 0x000fe4000001141d */
[--C-:B------:R-:W-:Y:S01]  /*2cb0*/  SHF.R.S32.HI R19, RZ, 0x1f, R18.reuse ;  /* 0x0000001fff137819 */ /* 0x100fe20000011412 */
[----:B------:R-:W-:Y:S01]  /*2cc0*/  IMAD R25, R10, -0x40, R15 ;  /* 0xffffffc00a197824 */ /* 0x000fe200078e020f */
[----:B------:R-:W-:Y:S01]  /*2cd0*/  LOP3.LUT R13, R22, 0x40, R11, 0xe2, !PT ;  /* 0x00000040160d7812 */ /* 0x000fe200078ee20b */
[----:B------:R-:W-:Y:S01]  /*2ce0*/  IMAD R14, R32, UR6, RZ ;  /* 0x00000006200e7c24 */ /* 0x000fe2000f8e02ff */
[----:B0-----:R-:W-:Y:S01]  /*2cf0*/  ISETP.GE.AND P0, PT, R23, R30, PT ;  /* 0x0000001e1700720c */ /* 0x001fe20003f06270 */
[----:B------:R-:W-:Y:S01]  /*2d00*/  IMAD.WIDE.U32 R10, R29, UR6, R18 ;  /* 0x000000061d0a7c25 */ /* 0x000fe2000f8e0012 */
[----:B------:R-:W-:Y:S01]  /*2d10*/  ULDC UR6, c[0x0][0x284] ;  /* 0x0000a10000067ab9 */ /* 0x000fe20000000800 */
[----:B------:R-:W-:-:S02]  /*2d20*/  LOP3.LUT R22, R0, 0x3, RZ, 0xc0, !PT ;  /* 0x0000000300167812 */ /* 0x000fc400078ec0ff */
[C---:B------:R-:W-:Y:S01]  /*2d30*/  ISETP.GE.OR P0, PT, R28.reuse, UR6, P0 ;  /* 0x000000061c007c0c */ /* 0x040fe20008706670 */
[----:B------:R-:W-:Y:S01]  /*2d40*/  IMAD R31, R29, UR7, R14 ;  /* 0x000000071d1f7c24 */ /* 0x000fe2000f8e020e */
[----:B------:R-:W-:Y:S01]  /*2d50*/  IADD3 R25, -R28, UR6, R25 ;  /* 0x000000061c197c10 */ /* 0x000fe2000fffe119 */
[----:B------:R-:W-:-:S04]  /*2d60*/  IMAD.WIDE R14, R16, 0x180, RZ ;  /* 0x00000180100e7825 */ /* 0x000fc800078e02ff */
[----:B------:R-:W-:Y:S01]  /*2d70*/  IMAD R22, R22, -0x2, R30 ;  /* 0xfffffffe16167824 */ /* 0x000fe200078e021e */
[----:B------:R-:W-:Y:S01]  /*2d80*/  LOP3.LUT R39, R14, R13, R12, 0xfe, !PT ;  /* 0x0000000d0e277212 */ /* 0x000fe200078efe0c */
[----:B------:R-:W-:Y:S02]  /*2d90*/  IMAD.IADD R13, R11, 0x1, R31 ;  /* 0x000000010b0d7824 */ /* 0x000fe400078e021f */
[----:B------:R-:W-:Y:S02]  /*2da0*/  IMAD.IADD R23, R22, 0x1, -R23 ;  /* 0x0000000116177824 */ /* 0x000fe400078e0a17 */
[----:B------:R-:W-:Y:S02]  /*2db0*/  IMAD.MOV.U32 R16, RZ, RZ, -0x1 ;  /* 0xffffffffff107424 */ /* 0x000fe400078e00ff */
[----:B------:R-:W-:Y:S01]  /*2dc0*/  IMAD.MOV.U32 R12, RZ, RZ, R10 ;  /* 0x000000ffff0c7224 */ /* 0x000fe200078e000a */
[----:B------:R-:W-:Y:S06]  /*2dd0*/  @P0 BRA `(.L_x_35) ;  /* 0x0000001400dc0947 */ /* 0x000fec0003800000 */
[----:B------:R-:W0:Y:S01]  /*2de0*/  LDC.64 R10, c[0x0][0x5c8] ;  /* 0x00017200ff0a7b82 */ /* 0x000e220000000a00 */
[----:B---3-5:R-:W-:Y:S01]  /*2df0*/  FSETP.NEU.AND P0, PT, R5, RZ, PT ;  /* 0x000000ff0500720b */ /* 0x028fe20003f0d000 */
[----:B------:R-:W-:Y:S01]  /*2e00*/  BSSY B0, `(.L_x_35) ;  /* 0x0000174000007945 */ /* 0x000fe20003800000 */
[-C--:B0-----:R-:W-:Y:S02]  /*2e10*/  IMAD R22, R15, R10.reuse, RZ ;  /* 0x0000000a0f167224 */ /* 0x081fe400078e02ff */
[----:B------:R-:W-:-:S04]  /*2e20*/  IMAD.WIDE.U32 R12, R39, R10, R12 ;  /* 0x0000000a270c7225 */ /* 0x000fc800078e000c */
[----:B------:R-:W-:-:S04]  /*2e30*/  IMAD R31, R39, R11, R22 ;  /* 0x0000000b271f7224 */ /* 0x000fc800078e0216 */
[----:B------:R-:W-:Y:S01]  /*2e40*/  IMAD.IADD R22, R13, 0x1, R31 ;  /* 0x000000010d167824 */ /* 0x000fe200078e021f */
[----:B------:R-:W-:Y:S06]  /*2e50*/  @!P0 BRA `(.L_x_36) ;  /* 0x0000000c00c08947 */ /* 0x000fec0003800000 */
[----:B------:R-:W-:Y:S01]  /*2e60*/  ULDC.64 UR6, c[0x0][0x5b8] ;  /* 0x00016e0000067ab9 */ /* 0x000fe20000000a00 */
[----:B------:R-:W-:Y:S01]  /*2e70*/  ISETP.GE.AND P0, PT, R25, 0x1, PT ;  /* 0x000000011900780c */ /* 0x000fe20003f06270 */
[----:B------:R-:W-:Y:S01]  /*2e80*/  IMAD R14, R32, UR6, RZ ;  /* 0x00000006200e7c24 */ /* 0x000fe2000f8e02ff */
[----:B------:R-:W-:Y:S01]  /*2e90*/  ULDC.64 UR12, c[0x0][0x5a8] ;  /* 0x00016a00000c7ab9 */ /* 0x000fe20000000a00 */
[----:B------:R-:W-:Y:S01]  /*2ea0*/  IMAD.WIDE.U32 R18, R29, UR6, R18 ;  /* 0x000000061d127c25 */ /* 0x000fe2000f8e0012 */
[----:B------:R-:W-:-:S03]  /*2eb0*/  ISETP.LT.OR P2, PT, R23, 0x1, !P0 ;  /* 0x000000011700780c */ /* 0x000fc60004741670 */
[----:B------:R-:W-:Y:S01]  /*2ec0*/  IMAD R29, R29, UR7, R14 ;  /* 0x000000071d1d7c24 */ /* 0x000fe2000f8e020e */
[----:B------:R-:W-:Y:S02]  /*2ed0*/  ULDC.64 UR6, c[0x0][0x5b0] ;  /* 0x00016c0000067ab9 */ /* 0x000fe40000000a00 */
[----:B------:R-:W-:Y:S02]  /*2ee0*/  IMAD R14, R15, UR6, RZ ;  /* 0x000000060f0e7c24 */ /* 0x000fe4000f8e02ff */
[----:B------:R-:W-:Y:S02]  /*2ef0*/  IMAD.IADD R19, R19, 0x1, R29 ;  /* 0x0000000113137824 */ /* 0x000fe400078e021d */
[C-C-:B------:R-:W-:Y:S01]  /*2f00*/  IMAD R31, R39.reuse, UR7, R14.reuse ;  /* 0x00000007271f7c24 */ /* 0x140fe2000f8e020e */
[----:B------:R-:W-:Y:S01]  /*2f10*/  PRMT R14, RZ, 0x7610, R14 ;  /* 0x00007610ff0e7816 */ /* 0x000fe2000000000e */
[----:B------:R-:W-:-:S03]  /*2f20*/  IMAD.WIDE.U32 R28, R39, UR6, R18 ;  /* 0x00000006271c7c25 */ /* 0x000fc6000f8e0012 */
[----:B------:R-:W-:-:S04]  /*2f30*/  IADD3 R30, P1, R28, UR12, RZ ;  /* 0x0000000c1c1e7c10 */ /* 0x000fc8000ff3e0ff */
[----:B------:R-:W-:Y:S02]  /*2f40*/  IADD3.X R31, R29, UR13, R31, P1, !PT ;  /* 0x0000000d1d1f7c10 */ /* 0x000fe40008ffe41f */
[----:B------:R-:W0:Y:S03]  /*2f50*/  @!P2 LDC.64 R28, c[0x0][0x5c0] ;  /* 0x00017000ff1cab82 */ /* 0x000e260000000a00 */
[----:B------:R-:W3:Y:S01]  /*2f60*/  @!P2 LDG.E.U8 R14, desc[UR24][R30.64] ;  /* 0x000000181e0ea981 */ /* 0x000ee2000c1e1100 */
[----:B------:R-:W-:-:S13]  /*2f70*/  ISETP.LT.OR P0, PT, R23, 0x2, !P0 ;  /* 0x000000021700780c */ /* 0x000fda0004701670 */
[----:B------:R-:W1:Y:S01]  /*2f80*/  @!P0 LDC.64 R40, c[0x0][0x5c0] ;  /* 0x00017000ff288b82 */ /* 0x000e620000000a00 */
[----:B0-----:R-:W-:-:S05]  /*2f90*/  @!P2 IADD3 R28, P1, R12, R28, RZ ;  /* 0x0000001c0c1ca210 */ /* 0x001fca0007f3e0ff */
[----:B------:R-:W-:Y:S01]  /*2fa0*/  @!P2 IMAD.X R29, R22, 0x1, R29, P1 ;  /* 0x00000001161da824 */ /* 0x000fe200008e061d */
[----:B---3--:R-:W-:-:S04]  /*2fb0*/  LOP3.LUT R14, R14, 0xff, RZ, 0xc0, !PT ;  /* 0x000000ff0e0e7812 */ /* 0x008fc800078ec0ff */
[----:B------:R-:W-:-:S05]  /*2fc0*/  F2FP.F16.E4M3.UNPACK_B R14, R14 ;  /* 0x0000000eff0e723e */ /* 0x000fca00020006ff */
[----:B------:R-:W-:-:S05]  /*2fd0*/  HADD2.F32 R14, -RZ, R14.H0_H0 ;  /* 0x2000000eff0e7230 */ /* 0x000fca0000004100 */
[----:B------:R-:W-:-:S04]  /*2fe0*/  FMUL R14, R14, R5 ;  /* 0x000000050e0e7220 */ /* 0x000fc80000400000 */
[----:B--2---:R-:W-:-:S05]  /*2ff0*/  FFMA R14, R49, R4, R14 ;  /* 0x00000004310e7223 */ /* 0x004fca000000000e */
[----:B------:R-:W-:Y:S02]  /*3000*/  F2FP.SATFINITE.E4M3.F32.PACK_AB_MERGE_C R37, RZ, R14, RZ ;  /* 0x0000000eff25723e */ /* 0x000fe400048070ff */
[----:B------:R-:W-:-:S03]  /*3010*/  PRMT R14, RZ, 0x7610, R14 ;  /* 0x00007610ff0e7816 */ /* 0x000fc6000000000e */
[----:B------:R0:W-:Y:S04]  /*3020*/  @!P2 STG.E.U8 desc[UR24][R28.64], R37 ;  /* 0x000000251c00a986 */ /* 0x0001e8000c101118 */
[----:B------:R2:W3:Y:S01]  /*3030*/  @!P0 LDG.E.U8 R14, desc[UR24][R30.64+0x1] ;  /* 0x000001181e0e8981 */ /* 0x0004e2000c1e1100 */
[----:B------:R-:W-:-:S05]  /*3040*/  IADD3 R35, P1, R39, 0x8, RZ ;  /* 0x0000000827237810 */ /* 0x000fca0007f3e0ff */
[----:B------:R-:W-:Y:S01]  /*3050*/  IMAD.X R32, RZ, RZ, R15, P1 ;  /* 0x000000ffff207224 */ /* 0x000fe200008e060f */
[----:B------:R-:W-:Y:S01]  /*3060*/  ISETP.GE.AND P1, PT, R25, 0x9, PT ;  /* 0x000000091900780c */ /* 0x000fe20003f26270 */
[----:B0-----:R-:W-:-:S03]  /*3070*/  IMAD.WIDE.U32 R28, R35, UR6, R18 ;  /* 0x00000006231c7c25 */ /* 0x001fc6000f8e0012 */
[----:B------:R-:W-:Y:S02]  /*3080*/  ISETP.LT.OR P2, PT, R23, 0x1, !P1 ;  /* 0x000000011700780c */ /* 0x000fe40004f41670 */
[----:B--2---:R-:W-:Y:S02]  /*3090*/  IADD3 R30, P3, R28, UR12, RZ ;  /* 0x0000000c1c1e7c10 */ /* 0x004fe4000ff7e0ff */
[----:B---3--:R-:W-:-:S04]  /*30a0*/  LOP3.LUT R14, R14, 0xff, RZ, 0xc0, !PT ;  /* 0x000000ff0e0e7812 */ /* 0x008fc800078ec0ff */
[----:B------:R-:W-:-:S05]  /*30b0*/  F2FP.F16.E4M3.UNPACK_B R14, R14 ;  /* 0x0000000eff0e723e */ /* 0x000fca00020006ff */
[----:B------:R-:W-:-:S05]  /*30c0*/  HADD2.F32 R14, -RZ, R14.H0_H0 ;  /* 0x2000000eff0e7230 */ /* 0x000fca0000004100 */
[----:B------:R-:W-:Y:S01]  /*30d0*/  FMUL R33, R14, R5 ;  /* 0x000000050e217220 */ /* 0x000fe20000400000 */
[----:B------:R-:W-:Y:S01]  /*30e0*/  IMAD R14, R32, UR6, RZ ;  /* 0x00000006200e7c24 */ /* 0x000fe2000f8e02ff */
[----:B-1----:R-:W-:Y:S02]  /*30f0*/  @!P0 IADD3 R32, P5, R12, R40, RZ ;  /* 0x000000280c208210 */ /* 0x002fe40007fbe0ff */
[----:B------:R-:W-:Y:S01]  /*3100*/  FFMA R46, R46, R4, R33 ;  /* 0x000000042e2e7223 */ /* 0x000fe20000000021 */
[--C-:B------:R-:W-:Y:S01]  /*3110*/  IMAD R35, R35, UR7, R14.reuse ;  /* 0x0000000723237c24 */ /* 0x100fe2000f8e020e */
[----:B------:R-:W-:Y:S01]  /*3120*/  PRMT R14, RZ, 0x7610, R14 ;  /* 0x00007610ff0e7816 */ /* 0x000fe2000000000e */
[----:B------:R-:W-:Y:S02]  /*3130*/  @!P0 IMAD.X R33, R22, 0x1, R41, P5 ;  /* 0x0000000116218824 */ /* 0x000fe400028e0629 */
[----:B------:R-:W-:Y:S02]  /*3140*/  F2FP.SATFINITE.E4M3.F32.PACK_AB_MERGE_C R37, RZ, R46, RZ ;  /* 0x0000002eff25723e */ /* 0x000fe400048070ff */
[----:B------:R-:W-:-:S02]  /*3150*/  IADD3.X R31, R29, UR13, R35, P3, !PT ;  /* 0x0000000d1d1f7c10 */ /* 0x000fc40009ffe423 */
[----:B------:R-:W0:Y:S01]  /*3160*/  @!P2 LDC.64 R28, c[0x0][0x5c0] ;  /* 0x00017000ff1cab82 */ /* 0x000e220000000a00 */
[----:B------:R1:W-:Y:S04]  /*3170*/  @!P0 STG.E.U8 desc[UR24][R32.64+0x1], R37 ;  /* 0x0000012520008986 */ /* 0x0003e8000c101118 */
[----:B------:R-:W2:Y:S01]  /*3180*/  @!P2 LDG.E.U8 R14, desc[UR24][R30.64] ;  /* 0x000000181e0ea981 */ /* 0x000ea2000c1e1100 */
[----:B------:R-:W-:-:S13]  /*3190*/  ISETP.LT.OR P0, PT, R23, 0x2, !P1 ;  /* 0x000000021700780c */ /* 0x000fda0004f01670 */
[----:B------:R-:W3:Y:S01]  /*31a0*/  @!P0 LDC.64 R40, c[0x0][0x5c0] ;  /* 0x00017000ff288b82 */ /* 0x000ee20000000a00 */
[----:B0-----:R-:W-:-:S04]  /*31b0*/  @!P2 IADD3 R28, P1, P3, R12, UR10, R28 ;  /* 0x0000000a0c1cac10 */ /* 0x001fc8000fb3e01c */
[----:B------:R-:W-:Y:S02]  /*31c0*/  @!P2 IADD3.X R29, R22, UR9, R29, P1, P3 ;  /* 0x00000009161dac10 */ /* 0x000fe40008fe641d */
[----:B--2---:R-:W-:-:S04]  /*31d0*/  LOP3.LUT R14, R14, 0xff, RZ, 0xc0, !PT ;  /* 0x000000ff0e0e7812 */ /* 0x004fc800078ec0ff */
[----:B------:R-:W-:-:S05]  /*31e0*/  F2FP.F16.E4M3.UNPACK_B R14, R14 ;  /* 0x0000000eff0e723e */ /* 0x000fca00020006ff */
[----:B------:R-:W-:-:S05]  /*31f0*/  HADD2.F32 R14, -RZ, R14.H0_H0 ;  /* 0x2000000eff0e7230 */ /* 0x000fca0000004100 */
[----:B------:R-:W-:-:S04]  /*3200*/  FMUL R14, R14, R5 ;  /* 0x000000050e0e7220 */ /* 0x000fc80000400000 */
[----:B------:R-:W-:-:S05]  /*3210*/  FFMA R14, R47, R4, R14 ;  /* 0x000000042f0e7223 */ /* 0x000fca000000000e */
[----:B-1----:R-:W-:Y:S02]  /*3220*/  F2FP.SATFINITE.E4M3.F32.PACK_AB_MERGE_C R37, RZ, R14, RZ ;  /* 0x0000000eff25723e */ /* 0x002fe400048070ff */
[----:B------:R-:W-:-:S03]  /*3230*/  PRMT R14, RZ, 0x7610, R14 ;  /* 0x00007610ff0e7816 */ /* 0x000fc6000000000e */
[----:B------:R0:W-:Y:S04]  /*3240*/  @!P2 STG.E.U8 desc[UR24][R28.64], R37 ;  /* 0x000000251c00a986 */ /* 0x0001e8000c101118 */
[----:B------:R1:W2:Y:S01]  /*3250*/  @!P0 LDG.E.U8 R14, desc[UR24][R30.64+0x1] ;  /* 0x000001181e0e8981 */ /* 0x0002a2000c1e1100 */
[----:B------:R-:W-:-:S05]  /*3260*/  IADD3 R35, P1, R39, 0x80, RZ ;  /* 0x0000008027237810 */ /* 0x000fca0007f3e0ff */
[----:B------:R-:W-:Y:S01]  /*3270*/  IMAD.X R32, RZ, RZ, R15, P1 ;  /* 0x000000ffff207224 */ /* 0x000fe200008e060f */
[----:B------:R-:W-:Y:S01]  /*3280*/  ISETP.GE.AND P1, PT, R25, 0x81, PT ;  /* 0x000000811900780c */ /* 0x000fe20003f26270 */
[----:B0-----:R-:W-:-:S03]  /*3290*/  IMAD.WIDE.U32 R28, R35, UR6, R18 ;  /* 0x00000006231c7c25 */ /* 0x001fc6000f8e0012 */
[----:B------:R-:W-:Y:S02]  /*32a0*/  ISETP.LT.OR P2, PT, R23, 0x1, !P1 ;  /* 0x000000011700780c */ /* 0x000fe40004f41670 */
[----:B-1----:R-:W-:Y:S02]  /*32b0*/  IADD3 R30, P3, R28, UR12, RZ ;  /* 0x0000000c1c1e7c10 */ /* 0x002fe4000ff7e0ff */
[----:B--2---:R-:W-:-:S04]  /*32c0*/  LOP3.LUT R14, R14, 0xff, RZ, 0xc0, !PT ;  /* 0x000000ff0e0e7812 */ /* 0x004fc800078ec0ff */
[----:B------:R-:W-:-:S05]  /*32d0*/  F2FP.F16.E4M3.UNPACK_B R14, R14 ;  /* 0x0000000eff0e723e */ /* 0x000fca00020006ff */
[----:B------:R-:W-:-:S05]  /*32e0*/  HADD2.F32 R14, -RZ, R14.H0_H0 ;  /* 0x2000000eff0e7230 */ /* 0x000fca0000004100 */
[----:B------:R-:W-:Y:S01]  /*32f0*/  FMUL R33, R14, R5 ;  /* 0x000000050e217220 */ /* 0x000fe20000400000 */
[----:B------:R-:W-:Y:S01]  /*3300*/  IMAD R14, R32, UR6, RZ ;  /* 0x00000006200e7c24 */ /* 0x000fe2000f8e02ff */
[----:B---3--:R-:W-:Y:S02]  /*3310*/  @!P0 IADD3 R32, P5, P6, R12, UR10, R40 ;  /* 0x0000000a0c208c10 */ /* 0x008fe4000febe028 */
[----:B------:R-:W-:Y:S01]  /*3320*/  FFMA R44, R44, R4, R33 ;  /* 0x000000042c2c7223 */ /* 0x000fe20000000021 */
[--C-:B------:R-:W-:Y:S01]  /*3330*/  IMAD R35, R35, UR7, R14.reuse ;  /* 0x0000000723237c24 */ /* 0x100fe2000f8e020e */
[----:B------:R-:W-:Y:S02]  /*3340*/  @!P0 IADD3.X R33, R22, UR9, R41, P5, P6 ;  /* 0x0000000916218c10 */ /* 0x000fe4000afec429 */
[----:B------:R-:W-:Y:S01]  /*3350*/  PRMT R14, RZ, 0x7610, R14 ;  /* 0x00007610ff0e7816 */ /* 0x000fe2000000000e */
[----:B------:R-:W0:Y:S01]  /*3360*/  @!P2 LDC.64 R40, c[0x0][0x5c0] ;  /* 0x00017000ff28ab82 */ /* 0x000e220000000a00 */
[----:B------:R-:W-:-:S02]  /*3370*/  F2FP.SATFINITE.E4M3.F32.PACK_AB_MERGE_C R37, RZ, R44, RZ ;  /* 0x0000002cff25723e */ /* 0x000fc400048070ff */
[----:B------:R-:W-:-:S03]  /*3380*/  IADD3.X R31, R29, UR13, R35, P3, !PT ;  /* 0x0000000d1d1f7c10 */ /* 0x000fc60009ffe423 */
[----:B------:R1:W-:Y:S04]  /*3390*/  @!P0 STG.E.U8 desc[UR24][R32.64+0x1], R37 ;  /* 0x0000012520008986 */ /* 0x0003e8000c101118 */
[----:B------:R-:W2:Y:S01]  /*33a0*/  @!P2 LDG.E.U8 R14, desc[UR24][R30.64] ;  /* 0x000000181e0ea981 */ /* 0x000ea2000c1e1100 */
[----:B------:R-:W-:Y:S01]  /*33b0*/  IMAD.WIDE.U32 R28, R10, 0x80, RZ ;  /* 0x000000800a1c7825 */ /* 0x000fe200078e00ff */
[----:B------:R-:W-:-:S03]  /*33c0*/  ISETP.LT.OR P0, PT, R23, 0x2, !P1 ;  /* 0x000000021700780c */ /* 0x000fc60004f01670 */
[----:B------:R-:W-:-:S04]  /*33d0*/  IMAD.SHL.U32 R35, R11, 0x80, RZ ;  /* 0x000000800b237824 */ /* 0x000fc800078e00ff */
[----:B------:R-:W-:Y:S01]  /*33e0*/  IMAD.IADD R29, R29, 0x1, R35 ;  /* 0x000000011d1d7824 */ /* 0x000fe200078e0223 */
[----:B0-----:R-:W-:-:S05]  /*33f0*/  @!P2 IADD3 R28, P1, P3, R12, R40, R28 ;  /* 0x000000280c1ca210 */ /* 0x001fca0007b3e01c */
[----:B------:R-:W0:Y:S01]  /*3400*/  @!P0 LDC.64 R42, c[0x0][0x5c0] ;  /* 0x00017000ff2a8b82 */ /* 0x000e220000000a00 */
[----:B------:R-:W-:Y:S02]  /*3410*/  @!P2 IADD3.X R29, R22, R41, R29, P1, P3 ;  /* 0x00000029161da210 */ /* 0x000fe40000fe641d */
[----:B--2---:R-:W-:-:S04]  /*3420*/  LOP3.LUT R14, R14, 0xff, RZ, 0xc0, !PT ;  /* 0x000000ff0e0e7812 */ /* 0x004fc800078ec0ff */
[----:B------:R-:W-:-:S05]  /*3430*/  F2FP.F16.E4M3.UNPACK_B R14, R14 ;  /* 0x0000000eff0e723e */ /* 0x000fca00020006ff */
[----:B------:R-:W-:-:S05]  /*3440*/  HADD2.F32 R14, -RZ, R14.H0_H0 ;  /* 0x2000000eff0e7230 */ /* 0x000fca0000004100 */
[----:B------:R-:W-:-:S04]  /*3450*/  FMUL R14, R14, R5 ;  /* 0x000000050e0e7220 */ /* 0x000fc80000400000 */
[----:B------:R-:W-:-:S05]  /*3460*/  FFMA R14, R45, R4, R14 ;  /* 0x000000042d0e7223 */ /* 0x000fca000000000e */
[----:B------:R-:W-:Y:S02]  /*3470*/  F2FP.SATFINITE.E4M3.F32.PACK_AB_MERGE_C R41, RZ, R14, RZ ;  /* 0x0000000eff29723e */ /* 0x000fe400048070ff */
[----:B------:R-:W-:-:S03]  /*3480*/  PRMT R14, RZ, 0x7610, R14 ;  /* 0x00007610ff0e7816 */ /* 0x000fc6000000000e */
[----:B------:R0:W-:Y:S04]  /*3490*/  @!P2 STG.E.U8 desc[UR24][R28.64], R41 ;  /* 0x000000291c00a986 */ /* 0x0001e8000c101118 */
[----:B------:R2:W3:Y:S01]  /*34a0*/  @!P0 LDG.E.U8 R14, desc[UR24][R30.64+0x1] ;  /* 0x000001181e0e8981 */ /* 0x0004e2000c1e1100 */
[----:B------:R-:W-:Y:S02]  /*34b0*/  IADD3 R35, P1, R39, 0x88, RZ ;  /* 0x0000008827237810 */ /* 0x000fe40007f3e0ff */
[----:B-1----:R-:W-:-:S04]  /*34c0*/  @!P0 LEA R37, P3, R10, R12, 0x7 ;  /* 0x0000000c0a258211 */ /* 0x002fc800078638ff */
[----:B0-----:R-:W-:Y:S01]  /*34d0*/  @!P0 IADD3 R28, P5, R37, R42, RZ ;  /* 0x0000002a251c8210 */ /* 0x001fe20007fbe0ff */
[----:B--2---:R-:W-:Y:S01]  /*34e0*/  IMAD.WIDE.U32 R30, R35, UR6, R18 ;  /* 0x00000006231e7c25 */ /* 0x004fe2000f8e0012 */
[----:B---3--:R-:W-:-:S04]  /*34f0*/  LOP3.LUT R14, R14, 0xff, RZ, 0xc0, !PT ;  /* 0x000000ff0e0e7812 */ /* 0x008fc800078ec0ff */
[----:B------:R-:W-:-:S05]  /*3500*/  F2FP.F16.E4M3.UNPACK_B R14, R14 ;  /* 0x0000000eff0e723e */ /* 0x000fca00020006ff */
[----:B------:R-:W-:-:S05]  /*3510*/  HADD2.F32 R14, -RZ, R14.H0_H0 ;  /* 0x2000000eff0e7230 */ /* 0x000fca0000004100 */
[----:B------:R-:W-:Y:S01]  /*3520*/  FMUL R33, R14, R5 ;  /* 0x000000050e217220 */ /* 0x000fe20000400000 */
[----:B------:R-:W-:Y:S01]  /*3530*/  IMAD.X R14, RZ, RZ, R15, P1 ;  /* 0x000000ffff0e7224 */ /* 0x000fe200008e060f */
[----:B------:R-:W-:Y:S02]  /*3540*/  ISETP.GE.AND P1, PT, R25, 0x89, PT ;  /* 0x000000891900780c */ /* 0x000fe40003f26270 */
[----:B------:R-:W-:Y:S01]  /*3550*/  FFMA R33, R26, R4, R33 ;  /* 0x000000041a217223 */ /* 0x000fe20000000021 */
[----:B------:R-:W-:Y:S01]  /*3560*/  IMAD R26, R14, UR6, RZ ;  /* 0x000000060e1a7c24 */ /* 0x000fe2000f8e02ff */
[----:B------:R-:W-:Y:S02]  /*3570*/  ISETP.LT.OR P2, PT, R23, 0x1, !P1 ;  /* 0x000000011700780c */ /* 0x000fe40004f41670 */
[----:B------:R-:W-:Y:S01]  /*3580*/  @!P0 LEA.HI.X R14, R10, R22, R11, 0x7, P3 ;  /* 0x000000160a0e8211 */ /* 0x000fe200018f3c0b */
[----:B------:R-:W-:Y:S01]  /*3590*/  IMAD R35, R35, UR7, R26 ;  /* 0x0000000723237c24 */ /* 0x000fe2000f8e021a */
[----:B------:R-:W-:-:S02]  /*35a0*/  IADD3 R30, P3, R30, UR12, RZ ;  /* 0x0000000c1e1e7c10 */ /* 0x000fc4000ff7e0ff */
[----:B------:R-:W-:Y:S01]  /*35b0*/  F2FP.SATFINITE.E4M3.F32.PACK_AB_MERGE_C R37, RZ, R33, RZ ;  /* 0x00000021ff25723e */ /* 0x000fe200048070ff */
[----:B------:R-:W-:Y:S01]  /*35c0*/  @!P0 IMAD.X R29, R14, 0x1, R43, P5 ;  /* 0x000000010e1d8824 */ /* 0x000fe200028e062b */
[----:B------:R-:W-:Y:S02]  /*35d0*/  PRMT R14, RZ, 0x7610, R14 ;  /* 0x00007610ff0e7816 */ /* 0x000fe4000000000e */
[----:B------:R-:W-:Y:S02]  /*35e0*/  IADD3.X R31, R31, UR13, R35, P3, !PT ;  /* 0x0000000d1f1f7c10 */ /* 0x000fe40009ffe423 */
[----:B------:R0:W-:Y:S01]  /*35f0*/  @!P0 STG.E.U8 desc[UR24][R28.64+0x1], R37 ;  /* 0x000001251c008986 */ /* 0x0001e2000c101118 */
[----:B------:R-:W1:Y:S03]  /*3600*/  @!P2 LDC.64 R34, c[0x0][0x5c0] ;  /* 0x00017000ff22ab82 */ /* 0x000e660000000a00 */
[----:B------:R-:W2:Y:S01]  /*3610*/  @!P2 LDG.E.U8 R14, desc[UR24][R30.64] ;  /* 0x000000181e0ea981 */ /* 0x000ea2000c1e1100 */
[----:B------:R-:W-:-:S02]  /*3620*/  @!P2 IADD3 R33, P0, R12, UR10, RZ ;  /* 0x0000000a0c21ac10 */ /* 0x000fc4000ff1e0ff */
[----:B------:R-:W-:Y:S02]  /*3630*/  ISETP.LT.OR P1, PT, R23, 0x2, !P1 ;  /* 0x000000021700780c */ /* 0x000fe40004f21670 */
[----:B------:R-:W-:Y:S02]  /*3640*/  @!P2 LEA R33, P3, R10, R33, 0x7 ;  /* 0x000000210a21a211 */ /* 0x000fe400078638ff */
[----:B------:R-:W-:-:S04]  /*3650*/  @!P2 IADD3.X R32, R22, UR9, RZ, P0, !PT ;  /* 0x000000091620ac10 */ /* 0x000fc800087fe4ff */
[----:B0-----:R-:W-:-:S05]  /*3660*/  @!P2 LEA.HI.X R28, R10, R32, R11, 0x7, P3 ;  /* 0x000000200a1ca211 */ /* 0x001fca00018f3c0b */
[----:B------:R-:W0:Y:S01]  /*3670*/  @!P1 LDC.64 R40, c[0x0][0x5c0] ;  /* 0x00017000ff289b82 */ /* 0x000e220000000a00 */
[----:B-1----:R-:W-:Y:S02]  /*3680*/  @!P2 IADD3 R26, P0, R33, R34, RZ ;  /* 0x00000022211aa210 */ /* 0x002fe40007f1e0ff */
[----:B--2---:R-:W-:-:S04]  /*3690*/  LOP3.LUT R14, R14, 0xff, RZ, 0xc0, !PT ;  /* 0x000000ff0e0e7812 */ /* 0x004fc800078ec0ff */
[----:B------:R-:W-:-:S05]  /*36a0*/  F2FP.F16.E4M3.UNPACK_B R14, R14 ;  /* 0x0000000eff0e723e */ /* 0x000fca00020006ff */
[----:B------:R-:W-:-:S05]  /*36b0*/  HADD2.F32 R14, -RZ, R14.H0_H0 ;  /* 0x2000000eff0e7230 */ /* 0x000fca0000004100 */
[----:B------:R-:W-:-:S04]  /*36c0*/  FMUL R14, R14, R5 ;  /* 0x000000050e0e7220 */ /* 0x000fc80000400000 */
[----:B------:R-:W-:Y:S01]  /*36d0*/  FFMA R14, R27, R4, R14 ;  /* 0x000000041b0e7223 */ /* 0x000fe2000000000e */
[----:B------:R-:W-:-:S04]  /*36e0*/  @!P2 IMAD.X R27, R28, 0x1, R35, P0 ;  /* 0x000000011c1ba824 */ /* 0x000fc800000e0623 */
[----:B------:R-:W-:Y:S02]  /*36f0*/  F2FP.SATFINITE.E4M3.F32.PACK_AB_MERGE_C R35, RZ, R14, RZ ;  /* 0x0000000eff23723e */ /* 0x000fe400048070ff */
[----:B------:R-:W-:-:S03]  /*3700*/  PRMT R14, RZ, 0x7610, R14 ;  /* 0x00007610ff0e7816 */ /* 0x000fc6000000000e */
[----:B------:R1:W-:Y:S04]  /*3710*/  @!P2 STG.E.U8 desc[UR24][R26.64], R35 ;  /* 0x000000231a00a986 */ /* 0x0003e8000c101118 */
[----:B------:R0:W2:Y:S01]  /*3720*/  @!P1 LDG.E.U8 R14, desc[UR24][R30.64+0x1] ;  /* 0x000001181e0e9981 */ /* 0x0000a2000c1e1100 */
[----:B------:R-:W-:Y:S02]  /*3730*/  IADD3 R33, P0, R39, 0x100, RZ ;  /* 0x0000010027217810 */ /* 0x000fe40007f1e0ff */
[----:B------:R-:W-:-:S04]  /*3740*/  @!P1 IADD3 R37, P2, R12, UR10, RZ ;  /* 0x0000000a0c259c10 */ /* 0x000fc8000ff5e0ff */
[----:B------:R-:W-:Y:S01]  /*3750*/  @!P1 LEA R37, P3, R10, R37, 0x7 ;  /* 0x000000250a259211 */ /* 0x000fe200078638ff */
[----:B-1----:R-:W-:-:S03]  /*3760*/  IMAD.WIDE.U32 R26, R33, UR6, R18 ;  /* 0x00000006211a7c25 */ /* 0x002fc6000f8e0012 */
[----:B0-----:R-:W-:Y:S02]  /*3770*/  @!P1 IADD3 R30, P5, R37, R40, RZ ;  /* 0x00000028251e9210 */ /* 0x001fe40007fbe0ff */
[----:B--2---:R-:W-:-:S04]  /*3780*/  LOP3.LUT R14, R14, 0xff, RZ, 0xc0, !PT ;  /* 0x000000ff0e0e7812 */ /* 0x004fc800078ec0ff */
[----:B------:R-:W-:-:S05]  /*3790*/  F2FP.F16.E4M3.UNPACK_B R14, R14 ;  /* 0x0000000eff0e723e */ /* 0x000fca00020006ff */
[----:B------:R-:W-:-:S05]  /*37a0*/  HADD2.F32 R14, -RZ, R14.H0_H0 ;  /* 0x2000000eff0e7230 */ /* 0x000fca0000004100 */
[----:B------:R-:W-:Y:S01]  /*37b0*/  FMUL R29, R14, R5 ;  /* 0x000000050e1d7220 */ /* 0x000fe20000400000 */
[----:B------:R-:W-:Y:S01]  /*37c0*/  IMAD.X R14, RZ, RZ, R15, P0 ;  /* 0x000000ffff0e7224 */ /* 0x000fe200000e060f */
[----:B------:R-:W-:Y:S02]  /*37d0*/  ISETP.GE.AND P0, PT, R25, 0x101, PT ;  /* 0x000001011900780c */ /* 0x000fe40003f06270 */
[----:B------:R-:W-:Y:S01]  /*37e0*/  FFMA R29, R24, R4, R29 ;  /* 0x00000004181d7223 */ /* 0x000fe2000000001d */
[----:B------:R-:W-:Y:S01]  /*37f0*/  @!P1 IADD3.X R24, R22, UR9, RZ, P2, !PT ;  /* 0x0000000916189c10 */ /* 0x000fe200097fe4ff */
        /* <DEDUP_REMOVED lines=12> */
[----:B------:R-:W-:Y:S01]  /*38c0*/  IMAD.WIDE.U32 R26, R10, 0x100, RZ ;  /* 0x000001000a1a7825 */ /* 0x000fe200078e00ff */
[----:B------:R-:W-:-:S03]  /*38d0*/  ISETP.LT.OR P0, PT, R23, 0x2, !P0 ;  /* 0x000000021700780c */ /* 0x000fc60004701670 */
[----:B------:R-:W-:-:S04]  /*38e0*/  IMAD.SHL.U32 R33, R11, 0x100, RZ ;  /* 0x000001000b217824 */ /* 0x000fc800078e00ff */
[----:B------:R-:W-:-:S06]  /*38f0*/  IMAD.IADD R24, R27, 0x1, R33 ;  /* 0x000000011b187824 */ /* 0x000fcc00078e0221 */
[----:B------:R-:W3:Y:S01]  /*3900*/  @!P0 LDC.64 R32, c[0x0][0x5c0] ;  /* 0x00017000ff208b82 */ /* 0x000ee20000000a00 */
[----:B-1----:R-:W-:-:S04]  /*3910*/  @!P2 IADD3 R26, P1, P3, R12, R36, R26 ;  /* 0x000000240c1aa210 */ /* 0x002fc80007b3e01a */
        /* <DEDUP_REMOVED lines=9> */
[----:B------:R2:W4:Y:S01]  /*39b0*/  @!P0 LDG.E.U8 R14, desc[UR24][R28.64+0x1] ;  /* 0x000001181c0e8981 */ /* 0x000522000c1e1100 */
[----:B0-----:R-:W-:-:S05]  /*39c0*/  IADD3 R31, P1, R39, 0x108, RZ ;  /* 0x00000108271f7810 */ /* 0x001fca0007f3e0ff */
[----:B------:R-:W-:Y:S01]  /*39d0*/  IMAD.X R24, RZ, RZ, R15, P1 ;  /* 0x000000ffff187224 */ /* 0x000fe200008e060f */
[----:B------:R-:W-:Y:S01]  /*39e0*/  ISETP.GE.AND P1, PT, R25, 0x109, PT ;  /* 0x000001091900780c */ /* 0x000fe20003f26270 */
[----:B------:R-:W-:Y:S01]  /*39f0*/  IMAD.WIDE.U32 R18, R31, UR6, R18 ;  /* 0x000000061f127c25 */ /* 0x000fe2000f8e0012 */
[----:B------:R-:W-:Y:S02]  /*3a00*/  @!P0 LEA R25, P3, R10, R12, 0x8 ;  /* 0x0000000c0a198211 */ /* 0x000fe400078640ff */
[----:B------:R-:W-:-:S13]  /*3a10*/  ISETP.LT.OR P2, PT, R23, 0x1, !P1 ;  /* 0x000000011700780c */ /* 0x000fda0004f41670 */
[----:B--2---:R-:W0:Y:S01]  /*3a20*/  @!P2 LDC.64 R28, c[0x0][0x5c0] ;  /* 0x00017000ff1cab82 */ /* 0x004e220000000a00 */
[----:B----4-:R-:W-:-:S04]  /*3a30*/  LOP3.LUT R14, R14, 0xff, RZ, 0xc0, !PT ;  /* 0x000000ff0e0e7812 */ /* 0x010fc800078ec0ff */
[----:B------:R-:W-:-:S05]  /*3a40*/  F2FP.F16.E4M3.UNPACK_B R14, R14 ;  /* 0x0000000eff0e723e */ /* 0x000fca00020006ff */
[----:B------:R-:W-:-:S05]  /*3a50*/  HADD2.F32 R14, -RZ, R14.H0_H0 ;  /* 0x2000000eff0e7230 */ /* 0x000fca0000004100 */
[----:B------:R-:W-:Y:S01]  /*3a60*/  FMUL R15, R14, R5 ;  /* 0x000000050e0f7220 */ /* 0x000fe20000400000 */
[----:B---3--:R-:W-:-:S03]  /*3a70*/  @!P0 IADD3 R14, P5, R25, R32, RZ ;  /* 0x00000020190e8210 */ /* 0x008fc60007fbe0ff */
[----:B-1----:R-:W-:Y:S01]  /*3a80*/  FFMA R21, R20, R4, R15 ;  /* 0x0000000414157223 */ /* 0x002fe2000000000f */
[----:B------:R-:W-:Y:S01]  /*3a90*/  IMAD R20, R24, UR6, RZ ;  /* 0x0000000618147c24 */ /* 0x000fe2000f8e02ff */
[----:B------:R-:W-:-:S03]  /*3aa0*/  @!P0 LEA.HI.X R24, R10, R22, R11, 0x8, P3 ;  /* 0x000000160a188211 */ /* 0x000fc600018f440b */
[----:B------:R-:W-:Y:S01]  /*3ab0*/  IMAD R31, R31, UR7, R20 ;  /* 0x000000071f1f7c24 */ /* 0x000fe2000f8e0214 */
[----:B------:R-:W-:Y:S01]  /*3ac0*/  IADD3 R20, P3, R18, UR12, RZ ;  /* 0x0000000c12147c10 */ /* 0x000fe2000ff7e0ff */
[----:B------:R-:W-:Y:S01]  /*3ad0*/  @!P0 IMAD.X R15, R24, 0x1, R33, P5 ;  /* 0x00000001180f8824 */ /* 0x000fe200028e0621 */
[----:B------:R-:W-:Y:S02]  /*3ae0*/  F2FP.SATFINITE.E4M3.F32.PACK_AB_MERGE_C R25, RZ, R21, RZ ;  /* 0x00000015ff19723e */ /* 0x000fe400048070ff */
[----:B------:R-:W-:Y:S02]  /*3af0*/  PRMT R18, RZ, 0x7610, R18 ;  /* 0x00007610ff127816 */ /* 0x000fe40000000012 */
[----:B------:R-:W-:Y:S01]  /*3b00*/  IADD3.X R21, R19, UR13, R31, P3, !PT ;  /* 0x0000000d13157c10 */ /* 0x000fe20009ffe41f */
[----:B------:R1:W-:Y:S04]  /*3b10*/  @!P0 STG.E.U8 desc[UR24][R14.64+0x1], R25 ;  /* 0x000001190e008986 */ /* 0x0003e8000c101118 */
[----:B------:R-:W2:Y:S01]  /*3b20*/  @!P2 LDG.E.U8 R18, desc[UR24][R20.64] ;  /* 0x000000181412a981 */ /* 0x000ea2000c1e1100 */
[----:B------:R-:W-:Y:S01]  /*3b30*/  @!P2 IADD3 R19, P3, R12, UR10, RZ ;  /* 0x0000000a0c13ac10 */ /* 0x000fe2000ff7e0ff */
[----:B------:R-:W-:Y:S01]  /*3b40*/  BSSY B1, `(.L_x_37) ;  /* 0x0000011000017945 */ /* 0x000fe20003800000 */
[----:B------:R-:W-:-:S02]  /*3b50*/  ISETP.LT.OR P1, PT, R23, 0x2, !P1 ;  /* 0x000000021700780c */ /* 0x000fc40004f21670 */
[----:B------:R-:W-:Y:S02]  /*3b60*/  @!P2 LEA R19, P0, R10, R19, 0x8 ;  /* 0x000000130a13a211 */ /* 0x000fe400078040ff */
[----:B------:R-:W-:-:S04]  /*3b70*/  @!P2 IADD3.X R26, R22, UR9, RZ, P3, !PT ;  /* 0x00000009161aac10 */ /* 0x000fc80009ffe4ff */
[----:B-1----:R-:W-:Y:S02]  /*3b80*/  @!P2 LEA.HI.X R14, R10, R26, R11, 0x8, P0 ;  /* 0x0000001a0a0ea211 */ /* 0x002fe400000f440b */
[----:B--2---:R-:W-:-:S04]  /*3b90*/  LOP3.LUT R18, R18, 0xff, RZ, 0xc0, !PT ;  /* 0x000000ff12127812 */ /* 0x004fc800078ec0ff */
[----:B------:R-:W-:-:S05]  /*3ba0*/  F2FP.F16.E4M3.UNPACK_B R18, R18 ;  /* 0x00000012ff12723e */ /* 0x000fca00020006ff */
[----:B------:R-:W-:-:S05]  /*3bb0*/  HADD2.F32 R18, -RZ, R18.H0_H0 ;  /* 0x20000012ff127230 */ /* 0x000fca0000004100 */
[----:B------:R-:W-:Y:S01]  /*3bc0*/  FMUL R24, R18, R5 ;  /* 0x0000000512187220 */ /* 0x000fe20000400000 */
[----:B0-----:R-:W-:-:S03]  /*3bd0*/  @!P2 IADD3 R18, P3, R19, R28, RZ ;  /* 0x0000001c1312a210 */ /* 0x001fc60007f7e0ff */
[----:B------:R-:W-:Y:S02]  /*3be0*/  FFMA R24, R17, R4, R24 ;  /* 0x0000000411187223 */ /* 0x000fe40000000018 */
[----:B------:R-:W-:Y:S01]  /*3bf0*/  @!P2 IMAD.X R19, R14, 0x1, R29, P3 ;  /* 0x000000010e13a824 */ /* 0x000fe200018e061d */
[----:B------:R-:W-:Y:S02]  /*3c00*/  PRMT R14, RZ, 0x7610, R14 ;  /* 0x00007610ff0e7816 */ /* 0x000fe4000000000e */
[----:B------:R-:W-:-:S05]  /*3c10*/  F2FP.SATFINITE.E4M3.F32.PACK_AB_MERGE_C R15, RZ, R24, RZ ;  /* 0x00000018ff0f723e */ /* 0x000fca00048070ff */
[----:B------:R0:W-:Y:S01]  /*3c20*/  @!P2 STG.E.U8 desc[UR24][R18.64], R15 ;  /* 0x0000000f1200a986 */ /* 0x0001e2000c101118 */
[----:B------:R-:W-:Y:S05]  /*3c30*/  @P1 BRA `(.L_x_38) ;  /* 0x0000000000041947 */ /* 0x000fea0003800000 */
[----:B------:R1:W5:Y:S02]  /*3c40*/  LDG.E.U8 R14, desc[UR24][R20.64+0x1] ;  /* 0x00000118140e7981 */ /* 0x000364000c1e1100 */
.L_x_38:
[----:B------:R-:W-:Y:S05]  /*3c50*/  BSYNC B1 ;  /* 0x0000000000017941 */ /* 0x000fea0003800000 */
.L_x_37:
[----:B------:R-:W-:Y:S05]  /*3c60*/  @P1 BRA `(.L_x_39) ;  /* 0x0000000800341947 */ /* 0x000fea0003800000 */
[----:B-----5:R-:W-:Y:S01]  /*3c70*/  LOP3.LUT R14, R14, 0xff, RZ, 0xc0, !PT ;  /* 0x000000ff0e0e7812 */ /* 0x020fe200078ec0ff */
[----:B------:R-:W-:Y:S01]  /*3c80*/  ULDC.64 UR6, c[0x0][0x5c0] ;  /* 0x0001700000067ab9 */ /* 0x000fe20000000a00 */
[----:B------:R-:W-:Y:S02]  /*3c90*/  IADD3 R13, P0, R12, UR10, RZ ;  /* 0x0000000a0c0d7c10 */ /* 0x000fe4000ff1e0ff */
[----:B------:R-:W-:Y:S02]  /*3ca0*/  F2FP.F16.E4M3.UNPACK_B R14, R14 ;  /* 0x0000000eff0e723e */ /* 0x000fe400020006ff */
[----:B------:R-:W-:Y:S02]  /*3cb0*/  IADD3.X R22, R22, UR9, RZ, P0, !PT ;  /* 0x0000000916167c10 */ /* 0x000fe400087fe4ff */
[----:B------:R-:W-:Y:S01]  /*3cc0*/  LEA R13, P0, R10, R13, 0x8 ;  /* 0x0000000d0a0d7211 */ /* 0x000fe200078040ff */
[----:B------:R-:W-:-:S03]  /*3cd0*/  HADD2.F32 R14, -RZ, R14.H0_H0 ;  /* 0x2000000eff0e7230 */ /* 0x000fc60000004100 */
[----:B------:R-:W-:Y:S02]  /*3ce0*/  LEA.HI.X R22, R10, R22, R11, 0x8, P0 ;  /* 0x000000160a167211 */ /* 0x000fe400000f440b */
[----:B------:R-:W-:Y:S01]  /*3cf0*/  FMUL R14, R14, R5 ;  /* 0x000000050e0e7220 */ /* 0x000fe20000400000 */
[----:B------:R-:W-:-:S03]  /*3d00*/  IADD3 R10, P0, R13, UR6, RZ ;  /* 0x000000060d0a7c10 */ /* 0x000fc6000ff1e0ff */
[----:B------:R-:W-:Y:S01]  /*3d10*/  FFMA R14, R7, R4, R14 ;  /* 0x00000004070e7223 */ /* 0x000fe2000000000e */
[----:B------:R-:W-:-:S04]  /*3d20*/  IADD3.X R11, R22, UR7, RZ, P0, !PT ;  /* 0x00000007160b7c10 */ /* 0x000fc800087fe4ff */
[----:B------:R-:W-:-:S05]  /*3d30*/  F2FP.SATFINITE.E4M3.F32.PACK_AB_MERGE_C R7, RZ, R14, RZ ;  /* 0x0000000eff07723e */ /* 0x000fca00048070ff */
[----:B------:R3:W-:Y:S01]  /*3d40*/  STG.E.U8 desc[UR24][R10.64+0x1], R7 ;  /* 0x000001070a007986 */ /* 0x0007e2000c101118 */
[----:B------:R-:W-:Y:S05]  /*3d50*/  BRA `(.L_x_39) ;  /* 0x0000000400f87947 */ /* 0x000fea0003800000 */
.L_x_36:
[----:B------:R-:W-:Y:S01]  /*3d60*/  ISETP.GE.AND P0, PT, R25, 0x1, PT ;  /* 0x000000011900780c */ /* 0x000fe20003f06270 */
[-C--:B--2---:R-:W-:Y:S01]  /*3d70*/  FMUL R49, R49, R4.reuse ;  /* 0x0000000431317220 */ /* 0x084fe20000400000 */
[----:B------:R-:W-:Y:S01]  /*3d80*/  ISETP.GE.AND P2, PT, R25, 0x9, PT ;  /* 0x000000091900780c */ /* 0x000fe20003f46270 */
[-C--:B------:R-:W-:Y:S01]  /*3d90*/  FMUL R46, R46, R4.reuse ;  /* 0x000000042e2e7220 */ /* 0x080fe20000400000 */
[----:B------:R-:W-:Y:S01]  /*3da0*/  ISETP.LT.OR P3, PT, R23, 0x1, !P0 ;  /* 0x000000011700780c */ /* 0x000fe20004761670 */
[-C--:B------:R-:W-:Y:S01]  /*3db0*/  FMUL R47, R47, R4.reuse ;  /* 0x000000042f2f7220 */ /* 0x080fe20000400000 */
[C---:B------:R-:W-:Y:S01]  /*3dc0*/  ISETP.LT.OR P0, PT, R23.reuse, 0x2, !P0 ;  /* 0x000000021700780c */ /* 0x040fe20004701670 */
[-C--:B------:R-:W-:Y:S01]  /*3dd0*/  FMUL R44, R44, R4.reuse ;  /* 0x000000042c2c7220 */ /* 0x080fe20000400000 */
[----:B------:R-:W-:Y:S01]  /*3de0*/  ISETP.LT.OR P5, PT, R23, 0x1, !P2 ;  /* 0x000000011700780c */ /* 0x000fe200057a1670 */
[----:B------:R-:W-:Y:S01]  /*3df0*/  IMAD.SHL.U32 R35, R11, 0x80, RZ ;  /* 0x000000800b237824 */ /* 0x000fe200078e00ff */
[----:B------:R-:W-:Y:S01]  /*3e00*/  ISETP.LT.OR P2, PT, R23, 0x2, !P2 ;  /* 0x000000021700780c */ /* 0x000fe20005741670 */
[-C--:B------:R-:W-:Y:S01]  /*3e10*/  FMUL R45, R45, R4.reuse ;  /* 0x000000042d2d7220 */ /* 0x080fe20000400000 */
[----:B------:R-:W-:Y:S01]  /*3e20*/  F2FP.SATFINITE.E4M3.F32.PACK_AB_MERGE_C R49, RZ, R49, RZ ;  /* 0x00000031ff31723e */ /* 0x000fe200048070ff */
[----:B------:R-:W-:Y:S01]  /*3e30*/  FMUL R26, R26, R4 ;  /* 0x000000041a1a7220 */ /* 0x000fe20000400000 */
[----:B------:R-:W-:Y:S01]  /*3e40*/  F2FP.SATFINITE.E4M3.F32.PACK_AB_MERGE_C R31, RZ, R46, RZ ;  /* 0x0000002eff1f723e */ /* 0x000fe200048070ff */
[----:B------:R-:W-:Y:S01]  /*3e50*/  BSSY B1, `(.L_x_40) ;  /* 0x0000038000017945 */ /* 0x000fe20003800000 */
[----:B------:R-:W-:Y:S01]  /*3e60*/  F2FP.SATFINITE.E4M3.F32.PACK_AB_MERGE_C R47, RZ, R47, RZ ;  /* 0x0000002fff2f723e */ /* 0x000fe200048070ff */
[----:B------:R-:W0:Y:S01]  /*3e70*/  @!P3 LDC.64 R14, c[0x0][0x5c0] ;  /* 0x00017000ff0ebb82 */ /* 0x000e220000000a00 */
[----:B------:R-:W-:-:S07]  /*3e80*/  F2FP.SATFINITE.E4M3.F32.PACK_AB_MERGE_C R45, RZ, R45, RZ ;  /* 0x0000002dff2d723e */ /* 0x000fce00048070ff */
[----:B------:R-:W1:Y:S08]  /*3e90*/  @!P0 LDC.64 R18, c[0x0][0x5c0] ;  /* 0x00017000ff128b82 */ /* 0x000e700000000a00 */
[----:B------:R-:W2:Y:S01]  /*3ea0*/  @!P5 LDC.64 R28, c[0x0][0x5c0] ;  /* 0x00017000ff1cdb82 */ /* 0x000ea20000000a00 */
[----:B0-----:R-:W-:-:S07]  /*3eb0*/  @!P3 IADD3 R14, P1, R12, R14, RZ ;  /* 0x0000000e0c0eb210 */ /* 0x001fce0007f3e0ff */
[----:B------:R-:W0:Y:S01]  /*3ec0*/  @!P2 LDC.64 R32, c[0x0][0x5c0] ;  /* 0x00017000ff20ab82 */ /* 0x000e220000000a00 */
[----:B------:R-:W-:Y:S01]  /*3ed0*/  @!P3 IMAD.X R15, R22, 0x1, R15, P1 ;  /* 0x00000001160fb824 */ /* 0x000fe200008e060f */
[----:B------:R-:W-:-:S04]  /*3ee0*/  ISETP.GE.AND P1, PT, R25, 0x81, PT ;  /* 0x000000811900780c */ /* 0x000fc80003f26270 */
[C---:B------:R-:W-:Y:S01]  /*3ef0*/  ISETP.LT.OR P6, PT, R23.reuse, 0x1, !P1 ;  /* 0x000000011700780c */ /* 0x040fe20004fc1670 */
[----:B------:R0:W-:Y:S01]  /*3f00*/  @!P3 STG.E.U8 desc[UR24][R14.64], R49 ;  /* 0x000000310e00b986 */ /* 0x0001e2000c101118 */
[----:B------:R-:W-:Y:S02]  /*3f10*/  ISETP.LT.OR P1, PT, R23, 0x2, !P1 ;  /* 0x000000021700780c */ /* 0x000fe40004f21670 */
[----:B-1----:R-:W-:-:S05]  /*3f20*/  @!P0 IADD3 R18, P3, R12, R18, RZ ;  /* 0x000000120c128210 */ /* 0x002fca0007f7e0ff */
[----:B------:R-:W-:-:S04]  /*3f30*/  @!P0 IMAD.X R19, R22, 0x1, R19, P3 ;  /* 0x0000000116138824 */ /* 0x000fc800018e0613 */
[----:B------:R-:W1:Y:S01]  /*3f40*/  @!P6 LDC.64 R36, c[0x0][0x5c0] ;  /* 0x00017000ff24eb82 */ /* 0x000e620000000a00 */
[----:B------:R3:W-:Y:S01]  /*3f50*/  @!P0 STG.E.U8 desc[UR24][R18.64+0x1], R31 ;  /* 0x0000011f12008986 */ /* 0x0007e2000c101118 */
[----:B--2---:R-:W-:-:S04]  /*3f60*/  @!P5 IADD3 R28, P0, P3, R12, UR10, R28 ;  /* 0x0000000a0c1cdc10 */ /* 0x004fc8000fb1e01c */
[----:B------:R-:W-:Y:S02]  /*3f70*/  @!P5 IADD3.X R29, R22, UR9, R29, P0, P3 ;  /* 0x00000009161ddc10 */ /* 0x000fe400087e641d */
[----:B------:R-:W2:Y:S01]  /*3f80*/  @!P1 LDC.64 R38, c[0x0][0x5c0] ;  /* 0x00017000ff269b82 */ /* 0x000ea20000000a00 */
[----:B0-----:R-:W-:Y:S02]  /*3f90*/  @!P2 IADD3 R14, P0, P3, R12, UR10, R32 ;  /* 0x0000000a0c0eac10 */ /* 0x001fe4000fb1e020 */
[----:B------:R-:W-:Y:S02]  /*3fa0*/  @!P5 STG.E.U8 desc[UR24][R28.64], R47 ;  /* 0x0000002f1c00d986 */ /* 0x000fe4000c101118 */
[----:B------:R-:W-:Y:S01]  /*3fb0*/  @!P2 IADD3.X R15, R22, UR9, R33, P0, P3 ;  /* 0x00000009160fac10 */ /* 0x000fe200087e6421 */
[----:B---3--:R-:W-:Y:S01]  /*3fc0*/  IMAD.WIDE.U32 R18, R10, 0x80, RZ ;  /* 0x000000800a127825 */ /* 0x008fe200078e00ff */
[----:B------:R-:W-:Y:S02]  /*3fd0*/  F2FP.SATFINITE.E4M3.F32.PACK_AB_MERGE_C R33, RZ, R44, RZ ;  /* 0x0000002cff21723e */ /* 0x000fe400048070ff */
[----:B------:R-:W-:Y:S01]  /*3fe0*/  ISETP.GE.AND P0, PT, R25, 0x101, PT ;  /* 0x000001011900780c */ /* 0x000fe20003f06270 */
[----:B------:R-:W-:-:S02]  /*3ff0*/  IMAD.IADD R35, R19, 0x1, R35 ;  /* 0x0000000113237824 */ /* 0x000fc400078e0223 */
[----:B------:R0:W-:Y:S01]  /*4000*/  @!P2 STG.E.U8 desc[UR24][R14.64+0x1], R33 ;  /* 0x000001210e00a986 */ /* 0x0001e2000c101118 */
[C---:B------:R-:W-:Y:S02]  /*4010*/  ISETP.LT.OR P3, PT, R23.reuse, 0x1, !P0 ;  /* 0x000000011700780c */ /* 0x040fe40004761670 */
[----:B------:R-:W-:Y:S02]  /*4020*/  ISETP.LT.OR P0, PT, R23, 0x2, !P0 ;  /* 0x000000021700780c */ /* 0x000fe40004701670 */
[----:B-1----:R-:W-:-:S04]  /*4030*/  @!P6 IADD3 R18, P2, P5, R12, R36, R18 ;  /* 0x000000240c12e210 */ /* 0x002fc80007d5e012 */
[----:B------:R-:W-:Y:S02]  /*4040*/  @!P6 IADD3.X R19, R22, R37, R35, P2, P5 ;  /* 0x000000251613e210 */ /* 0x000fe400017ea423 */
[C---:B------:R-:W-:Y:S01]  /*4050*/  @!P1 LEA R31, P2, R10.reuse, R12, 0x7 ;  /* 0x0000000c0a1f9211 */ /* 0x040fe200078438ff */
[----:B0-----:R-:W-:Y:S01]  /*4060*/  IMAD.SHL.U32 R33, R11, 0x100, RZ ;  /* 0x000001000b217824 */ /* 0x001fe200078e00ff */
[----:B------:R-:W-:Y:S01]  /*4070*/  F2FP.SATFINITE.E4M3.F32.PACK_AB_MERGE_C R15, RZ, R26, RZ ;  /* 0x0000001aff0f723e */ /* 0x000fe200048070ff */
[----:B------:R0:W-:Y:S01]  /*4080*/  @!P6 STG.E.U8 desc[UR24][R18.64], R45 ;  /* 0x0000002d1200e986 */ /* 0x0001e2000c101118 */
[----:B--2---:R-:W-:Y:S01]  /*4090*/  @!P1 IADD3 R30, P5, R31, R38, RZ ;  /* 0x000000261f1e9210 */ /* 0x004fe20007fbe0ff */
[----:B------:R-:W1:Y:S01]  /*40a0*/  @!P3 LDC.64 R34, c[0x0][0x5c0] ;  /* 0x00017000ff22bb82 */ /* 0x000e620000000a00 */
[----:B------:R-:W-:Y:S02]  /*40b0*/  @!P1 LEA.HI.X R14, R10, R22, R11, 0x7, P2 ;  /* 0x000000160a0e9211 */ /* 0x000fe400010f3c0b */
[----:B------:R-:W-:-:S03]  /*40c0*/  ISETP.GE.AND P2, PT, R25, 0x89, PT ;  /* 0x000000891900780c */ /* 0x000fc60003f46270 */
[----:B------:R-:W-:Y:S01]  /*40d0*/  @!P1 IMAD.X R31, R14, 0x1, R39, P5 ;  /* 0x000000010e1f9824 */ /* 0x000fe200028e0627 */
[----:B------:R-:W-:Y:S01]  /*40e0*/  ISETP.LT.OR P5, PT, R23, 0x1, !P2 ;  /* 0x000000011700780c */ /* 0x000fe200057a1670 */
[----:B------:R-:W2:Y:S01]  /*40f0*/  @!P0 LDC.64 R36, c[0x0][0x5c0] ;  /* 0x00017000ff248b82 */ /* 0x000ea20000000a00 */
[----:B------:R-:W-:Y:S01]  /*4100*/  FMUL R14, R27, R4 ;  /* 0x000000041b0e7220 */ /* 0x000fe20000400000 */
[----:B------:R-:W-:Y:S01]  /*4110*/  IMAD.WIDE.U32 R26, R10, 0x100, RZ ;  /* 0x000001000a1a7825 */ /* 0x000fe200078e00ff */
[----:B------:R0:W-:Y:S03]  /*4120*/  @!P1 STG.E.U8 desc[UR24][R30.64+0x1], R15 ;  /* 0x0000010f1e009986 */ /* 0x0001e6000c101118 */
[----:B------:R-:W-:-:S06]  /*4130*/  F2FP.SATFINITE.E4M3.F32.PACK_AB_MERGE_C R29, RZ, R14, RZ ;  /* 0x0000000eff1d723e */ /* 0x000fcc00048070ff */
[----:B------:R-:W-:Y:S05]  /*4140*/  @P5 BRA `(.L_x_41) ;  /* 0x0000000000205947 */ /* 0x000fea0003800000 */
[----:B0-----:R-:W-:Y:S01]  /*4150*/  IADD3 R15, P1, R12, UR10, RZ ;  /* 0x0000000a0c0f7c10 */ /* 0x001fe2000ff3e0ff */
[----:B------:R-:W-:-:S03]  /*4160*/  ULDC.64 UR6, c[0x0][0x5c0] ;  /* 0x0001700000067ab9 */ /* 0x000fc60000000a00 */
[----:B------:R-:W-:Y:S02]  /*4170*/  LEA R14, P5, R10, R15, 0x7 ;  /* 0x0000000f0a0e7211 */ /* 0x000fe400078a38ff */
[----:B------:R-:W-:Y:S02]  /*4180*/  IADD3.X R15, R22, UR9, RZ, P1, !PT ;  /* 0x00000009160f7c10 */ /* 0x000fe40008ffe4ff */
[----:B------:R-:W-:Y:S02]  /*4190*/  IADD3 R14, P1, R14, UR6, RZ ;  /* 0x000000060e0e7c10 */ /* 0x000fe4000ff3e0ff */
[----:B------:R-:W-:-:S04]  /*41a0*/  LEA.HI.X R15, R10, R15, R11, 0x7, P5 ;  /* 0x0000000f0a0f7211 */ /* 0x000fc800028f3c0b */
[----:B------:R-:W-:-:S05]  /*41b0*/  IADD3.X R15, R15, UR7, RZ, P1, !PT ;  /* 0x000000070f0f7c10 */ /* 0x000fca0008ffe4ff */
[----:B------:R3:W-:Y:S02]  /*41c0*/  STG.E.U8 desc[UR24][R14.64], R29 ;  /* 0x0000001d0e007986 */ /* 0x0007e4000c101118 */
.L_x_41:
[----:B------:R-:W-:Y:S05]  /*41d0*/  BSYNC B1 ;  /* 0x0000000000017941 */ /* 0x000fea0003800000 */
.L_x_40:
[----:B------:R-:W-:Y:S01]  /*41e0*/  ISETP.LT.OR P2, PT, R23, 0x2, !P2 ;  /* 0x000000021700780c */ /* 0x000fe20005741670 */
[----:B------:R-:W-:Y:S01]  /*41f0*/  IMAD.IADD R33, R27, 0x1, R33 ;  /* 0x000000011b217824 */ /* 0x000fe200078e0221 */
[----:B-1----:R-:W-:Y:S01]  /*4200*/  @!P3 IADD3 R26, P1, P5, R12, R34, R26 ;  /* 0x000000220c1ab210 */ /* 0x002fe20007d3e01a */
[----:B------:R-:W-:Y:S01]  /*4210*/  FMUL R21, R21, R4 ;  /* 0x0000000415157220 */ /* 0x000fe20000400000 */
[----:B0-----:R-:W-:Y:S01]  /*4220*/  @!P0 LEA R19, P6, R10, R12, 0x8 ;  /* 0x0000000c0a138211 */ /* 0x001fe200078c40ff */
[-C--:B------:R-:W-:Y:S01]  /*4230*/  FMUL R20, R20, R4.reuse ;  /* 0x0000000414147220 */ /* 0x080fe20000400000 */
[----:B------:R-:W-:Y:S01]  /*4240*/  @!P3 IADD3.X R27, R22, R35, R33, P1, P5 ;  /* 0x00000023161bb210 */ /* 0x000fe20000fea421 */
[----:B------:R-:W-:Y:S01]  /*4250*/  FMUL R24, R24, R4 ;  /* 0x0000000418187220 */ /* 0x000fe20000400000 */
[----:B--2---:R-:W-:Y:S01]  /*4260*/  @!P0 IADD3 R18, P5, R19, R36, RZ ;  /* 0x0000002413128210 */ /* 0x004fe20007fbe0ff */
[----:B------:R-:W-:Y:S01]  /*4270*/  BSSY B1, `(.L_x_42) ;  /* 0x0000010000017945 */ /* 0x000fe20003800000 */
[----:B---3--:R-:W-:-:S02]  /*4280*/  @!P0 LEA.HI.X R14, R10, R22, R11, 0x8, P6 ;  /* 0x000000160a0e8211 */ /* 0x008fc400030f440b */
[----:B------:R-:W-:Y:S02]  /*4290*/  ISETP.GE.AND P1, PT, R25, 0x109, PT ;  /* 0x000001091900780c */ /* 0x000fe40003f26270 */
[----:B------:R-:W-:Y:S01]  /*42a0*/  F2FP.SATFINITE.E4M3.F32.PACK_AB_MERGE_C R25, RZ, R21, RZ ;  /* 0x00000015ff19723e */ /* 0x000fe200048070ff */
[----:B------:R-:W-:Y:S01]  /*42b0*/  @!P0 IMAD.X R19, R14, 0x1, R37, P5 ;  /* 0x000000010e138824 */ /* 0x000fe200028e0625 */
[----:B------:R-:W-:Y:S02]  /*42c0*/  F2FP.SATFINITE.E4M3.F32.PACK_AB_MERGE_C R29, RZ, R20, RZ ;  /* 0x00000014ff1d723e */ /* 0x000fe400048070ff */
[----:B------:R-:W-:Y:S01]  /*42d0*/  F2FP.SATFINITE.E4M3.F32.PACK_AB_MERGE_C R21, RZ, R24, RZ ;  /* 0x00000018ff15723e */ /* 0x000fe200048070ff */
[----:B------:R-:W-:Y:S06]  /*42e0*/  @P2 BRA `(.L_x_43) ;  /* 0x0000000000202947 */ /* 0x000fec0003800000 */
[----:B------:R-:W-:Y:S01]  /*42f0*/  IADD3 R15, P2, R12, UR10, RZ ;  /* 0x0000000a0c0f7c10 */ /* 0x000fe2000ff5e0ff */
[----:B------:R-:W-:-:S03]  /*4300*/  ULDC.64 UR6, c[0x0][0x5c0] ;  /* 0x0001700000067ab9 */ /* 0x000fc60000000a00 */
[----:B------:R-:W-:Y:S02]  /*4310*/  LEA R14, P5, R10, R15, 0x7 ;  /* 0x0000000f0a0e7211 */ /* 0x000fe400078a38ff */
[----:B------:R-:W-:Y:S02]  /*4320*/  IADD3.X R15, R22, UR9, RZ, P2, !PT ;  /* 0x00000009160f7c10 */ /* 0x000fe400097fe4ff */
[----:B------:R-:W-:Y:S02]  /*4330*/  IADD3 R14, P2, R14, UR6, RZ ;  /* 0x000000060e0e7c10 */ /* 0x000fe4000ff5e0ff */
[----:B------:R-:W-:-:S04]  /*4340*/  LEA.HI.X R15, R10, R15, R11, 0x7, P5 ;  /* 0x0000000f0a0f7211 */ /* 0x000fc800028f3c0b */
[----:B------:R-:W-:-:S05]  /*4350*/  IADD3.X R15, R15, UR7, RZ, P2, !PT ;  /* 0x000000070f0f7c10 */ /* 0x000fca00097fe4ff */
[----:B------:R0:W-:Y:S02]  /*4360*/  STG.E.U8 desc[UR24][R14.64+0x1], R21 ;  /* 0x000001150e007986 */ /* 0x0001e4000c101118 */
.L_x_43:
[----:B------:R-:W-:Y:S05]  /*4370*/  BSYNC B1 ;  /* 0x0000000000017941 */ /* 0x000fea0003800000 */
.L_x_42:
[----:B------:R1:W-:Y:S01]  /*4380*/  @!P3 STG.E.U8 desc[UR24][R26.64], R25 ;  /* 0x000000191a00b986 */ /* 0x0003e2000c101118 */
[-C--:B------:R-:W-:Y:S01]  /*4390*/  FMUL R17, R17, R4.reuse ;  /* 0x0000000411117220 */ /* 0x080fe20000400000 */
[----:B------:R-:W-:Y:S01]  /*43a0*/  BSSY B1, `(.L_x_44) ;  /* 0x000000f000017945 */ /* 0x000fe20003800000 */
[----:B------:R-:W-:Y:S01]  /*43b0*/  FMUL R7, R7, R4 ;  /* 0x0000000407077220 */ /* 0x000fe20000400000 */
[----:B------:R1:W-:Y:S01]  /*43c0*/  @!P0 STG.E.U8 desc[UR24][R18.64+0x1], R29 ;  /* 0x0000011d12008986 */ /* 0x0003e2000c101118 */
[C---:B------:R-:W-:Y:S02]  /*43d0*/  ISETP.LT.OR P0, PT, R23.reuse, 0x1, !P1 ;  /* 0x000000011700780c */ /* 0x040fe40004f01670 */
[----:B------:R-:W-:Y:S02]  /*43e0*/  ISETP.LT.OR P1, PT, R23, 0x2, !P1 ;  /* 0x000000021700780c */ /* 0x000fe40004f21670 */
[----:B------:R-:W-:-:S09]  /*43f0*/  F2FP.SATFINITE.E4M3.F32.PACK_AB_MERGE_C R17, RZ, R17, RZ ;  /* 0x00000011ff11723e */ /* 0x000fd200048070ff */
[----:B-1----:R-:W-:Y:S05]  /*4400*/  @P0 BRA `(.L_x_45) ;  /* 0x0000000000200947 */ /* 0x002fea0003800000 */
        /* <DEDUP_REMOVED lines=8> */
.L_x_45:
[----:B------:R-:W-:Y:S05]  /*4490*/  BSYNC B1 ;  /* 0x0000000000017941 */ /* 0x000fea0003800000 */
.L_x_44:
[----:B------:R-:W-:Y:S01]  /*44a0*/  F2FP.SATFINITE.E4M3.F32.PACK_AB_MERGE_C R7, RZ, R7, RZ ;  /* 0x00000007ff07723e */ /* 0x000fe200048070ff */
[----:B------:R-:W-:Y:S06]  /*44b0*/  @P1 BRA `(.L_x_39) ;  /* 0x0000000000201947 */ /* 0x000fec0003800000 */
[----:B------:R-:W-:Y:S01]  /*44c0*/  IADD3 R13, P0, R12, UR10, RZ ;  /* 0x0000000a0c0d7c10 */ /* 0x000fe2000ff1e0ff */
[----:B------:R-:W-:-:S03]  /*44d0*/  ULDC.64 UR6, c[0x0][0x5c0] ;  /* 0x0001700000067ab9 */ /* 0x000fc60000000a00 */
[----:B------:R-:W-:Y:S02]  /*44e0*/  IADD3.X R22, R22, UR9, RZ, P0, !PT ;  /* 0x0000000916167c10 */ /* 0x000fe400087fe4ff */
[----:B------:R-:W-:-:S04]  /*44f0*/  LEA R13, P0, R10, R13, 0x8 ;  /* 0x0000000d0a0d7211 */ /* 0x000fc800078040ff */
[----:B------:R-:W-:Y:S02]  /*4500*/  LEA.HI.X R22, R10, R22, R11, 0x8, P0 ;  /* 0x000000160a167211 */ /* 0x000fe400000f440b */
[----:B------:R-:W-:-:S04]  /*4510*/  IADD3 R10, P0, R13, UR6, RZ ;  /* 0x000000060d0a7c10 */ /* 0x000fc8000ff1e0ff */
[----:B------:R-:W-:-:S05]  /*4520*/  IADD3.X R11, R22, UR7, RZ, P0, !PT ;  /* 0x00000007160b7c10 */ /* 0x000fca00087fe4ff */
[----:B------:R2:W-:Y:S04]  /*4530*/  STG.E.U8 desc[UR24][R10.64+0x1], R7 ;  /* 0x000001070a007986 */ /* 0x0005e8000c101118 */
.L_x_39:
[----:B------:R-:W-:Y:S05]  /*4540*/  BSYNC B0 ;  /* 0x0000000000007941 */ /* 0x000fea0003800000 */
.L_x_35:
[----:B------:R-:W-:Y:S01]  /*4550*/  ULDC UR6, c[0x0][0xc] ;  /* 0x0000030000067ab9 */ /* 0x000fe20000000800 */
[----:B------:R-:W-:Y:S01]  /*4560*/  ULDC UR7, c[0x0][0x10] ;  /* 0x0000040000077ab9 */ /* 0x000fe20000000800 */
[----:B--23--:R-:W2:Y:S01]  /*4570*/  LDC R7, c[0x0][0x14] ;  /* 0x00000500ff077b82 */ /* 0x00cea20000000800 */
[----:B------:R-:W-:Y:S01]  /*4580*/  UIMAD.WIDE.U32 UR6, UR6, UR7, URZ ;  /* 0x00000007060672a5 */ /* 0x000fe2000f8e003f */
[----:B------:R-:W-:Y:S02]  /*4590*/  IMAD.MOV.U32 R13, RZ, RZ, -0x1 ;  /* 0xffffffffff0d7424 */ /* 0x000fe400078e00ff */
[----:B------:R-:W-:-:S03]  /*45a0*/  IMAD.MOV.U32 R29, RZ, RZ, -0x1 ;  /* 0xffffffffff1d7424 */ /* 0x000fc600078e00ff */
[----:B--2---:R-:W-:-:S04]  /*45b0*/  IMAD.WIDE.U32 R8, R7, UR6, R8 ;  /* 0x0000000607087c25 */ /* 0x004fc8000f8e0008 */
[----:B------:R-:W-:Y:S01]  /*45c0*/  IMAD R7, R7, UR7, RZ ;  /* 0x0000000707077c24 */ /* 0x000fe2000f8e02ff */
[----:B------:R-:W-:Y:S02]  /*45d0*/  ULDC.64 UR6, c[0x0][0x650] ;  /* 0x0001940000067ab9 */ /* 0x000fe40000000a00 */
[----:B------:R-:W-:Y:S01]  /*45e0*/  ISETP.GE.U32.AND P0, PT, R8, UR6, PT ;  /* 0x0000000608007c0c */ /* 0x000fe2000bf06070 */
[--C-:B------:R-:W-:Y:S01]  /*45f0*/  IMAD.IADD R9, R9, 0x1, R7.reuse ;  /* 0x0000000109097824 */ /* 0x100fe200078e0207 */
[----:B------:R-:W-:-:S04]  /*4600*/  PRMT R7, RZ, 0x7610, R7 ;  /* 0x00007610ff077816 */ /* 0x000fc80000000007 */
[----:B------:R-:W-:-:S13]  /*4610*/  ISETP.GE.U32.AND.EX P0, PT, R9, UR7, PT, P0 ;  /* 0x0000000709007c0c */ /* 0x000fda000bf06100 */
[----:B------:R-:W-:Y:S05]  /*4620*/  @P0 BRA `(.L_x_46) ;  /* 0x0000000400600947 */ /* 0x000fea0003800000 */
[----:B------:R-:W2:Y:S01]  /*4630*/  S2R R22, SR_CTAID.X ;  /* 0x0000000000167919 */ /* 0x000ea20000002500 */
[----:B-1----:R-:W1:Y:S01]  /*4640*/  LDC.64 R16, c[0x0][0x628] ;  /* 0x00018a00ff107b82 */ /* 0x002e620000000a00 */
[----:B------:R-:W-:Y:S01]  /*4650*/  ULDC UR6, c[0x0][0x150] ;  /* 0x0000540000067ab9 */ /* 0x000fe20000000800 */
[----:B0----5:R-:W-:Y:S01]  /*4660*/  IMAD.MOV.U32 R14, RZ, RZ, R8 ;  /* 0x000000ffff0e7224 */ /* 0x021fe200078e0008 */
[----:B------:R-:W0:Y:S01]  /*4670*/  S2R R24, SR_CTAID.Y ;  /* 0x0000000000187919 */ /* 0x000e220000002600 */
[----:B------:R-:W-:-:S04]  /*4680*/  IMAD.MOV.U32 R15, RZ, RZ, R9 ;  /* 0x000000ffff0f7224 */ /* 0x000fc800078e0009 */
[----:B------:R-:W3:Y:S08]  /*4690*/  LDC R25, c[0x0][0x144] ;  /* 0x00005100ff197b82 */ /* 0x000ef00000000800 */
[----:B------:R-:W4:Y:S08]  /*46a0*/  LDC R18, c[0x0][0x630] ;  /* 0x00018c00ff127b82 */ /* 0x000f300000000800 */
[----:B------:R-:W0:Y:S01]  /*46b0*/  LDC.64 R20, c[0x0][0x620] ;  /* 0x00018800ff147b82 */ /* 0x000e220000000a00 */
[----:B-1----:R-:W-:-:S04]  /*46c0*/  ISETP.NE.U32.AND P0, PT, R16, RZ, PT ;  /* 0x000000ff1000720c */ /* 0x002fc80003f05070 */
[----:B------:R-:W-:Y:S02]  /*46d0*/  ISETP.NE.AND.EX P0, PT, R17, RZ, PT, P0 ;  /* 0x000000ff1100720c */ /* 0x000fe40003f05300 */
[----:B--2---:R-:W-:-:S05]  /*46e0*/  I2FP.F32.U32 R7, R22 ;  /* 0x0000001600077245 */ /* 0x004fca0000201000 */
[----:B------:R-:W-:-:S04]  /*46f0*/  FMUL R7, R7, UR6 ;  /* 0x0000000607077c20 */ /* 0x000fc80008400000 */
[----:B------:R1:W2:Y:S02]  /*4700*/  F2I.U32.TRUNC.NTZ R23, R7 ;  /* 0x0000000700177305 */ /* 0x0002a4000020f000 */
[----:B---34-:R-:W-:Y:S05]  /*4710*/  @!P0 BRA `(.L_x_47) ;  /* 0x0000000000288947 */ /* 0x018fea0003800000 */
[----:B-1----:R-:W1:Y:S02]  /*4720*/  LDC R7, c[0x0][0x634] ;  /* 0x00018d00ff077b82 */ /* 0x002e640000000800 */
[----:B-1----:R-:W-:-:S05]  /*4730*/  IADD3 R7, P0, R8, R7, RZ ;  /* 0x0000000708077210 */ /* 0x002fca0007f1e0ff */
        /* <DEDUP_REMOVED lines=8> */
.L_x_47:
[-CC-:B------:R-:W-:Y:S01]  /*47c0*/  SHF.R.U64 R29, R14, R18.reuse, R15.reuse ;  /* 0x000000120e1d7219 */ /* 0x180fe2000000120f */
[----:B------:R-:W3:Y:S01]  /*47d0*/  LDC.64 R30, c[0x0][0x640] ;  /* 0x00019000ff1e7b82 */ /* 0x000ee20000000a00 */
[----:B-1----:R-:W-:Y:S01]  /*47e0*/  SHF.R.U32.HI R7, RZ, R18, R15 ;  /* 0x00000012ff077219 */ /* 0x002fe2000001160f */
[----:B--2---:R-:W-:Y:S01]  /*47f0*/  IMAD.MOV R23, RZ, RZ, -R23 ;  /* 0x000000ffff177224 */ /* 0x004fe200078e0a17 */
[----:B------:R-:W-:Y:S01]  /*4800*/  IADD3 R13, P0, RZ, -R29, RZ ;  /* 0x8000001dff0d7210 */ /* 0x000fe20007f1e0ff */
[----:B------:R-:W-:Y:S02]  /*4810*/  ULDC UR6, c[0x0][0x154] ;  /* 0x0000550000067ab9 */ /* 0x000fe40000000800 */
[----:B------:R-:W-:Y:S02]  /*4820*/  IMAD R23, R25, R23, R22 ;  /* 0x0000001719177224 */ /* 0x000fe400078e0216 */
[----:B------:R-:W1:Y:S01]  /*4830*/  LDC R14, c[0x0][0x618] ;  /* 0x00018600ff0e7b82 */ /* 0x000e620000000800 */
[----:B------:R-:W-:-:S02]  /*4840*/  IMAD.X R7, RZ, RZ, ~R7, P0 ;  /* 0x000000ffff077224 */ /* 0x000fc400000e0e07 */
[----:B0-----:R-:W-:-:S04]  /*4850*/  IMAD.WIDE.U32 R10, R13, R20, R8 ;  /* 0x000000140d0a7225 */ /* 0x001fc800078e0008 */
[----:B------:R-:W-:Y:S01]  /*4860*/  IMAD R12, R7, R20, RZ ;  /* 0x00000014070c7224 */ /* 0x000fe200078e02ff */
[----:B------:R-:W0:Y:S03]  /*4870*/  LDC R26, c[0x0][0x608] ;  /* 0x00018200ff1a7b82 */ /* 0x000e260000000800 */
[----:B------:R-:W-:Y:S02]  /*4880*/  IMAD R7, R13, R21, R12 ;  /* 0x000000150d077224 */ /* 0x000fe400078e020c */
[----:B------:R-:W-:Y:S02]  /*4890*/  IMAD.MOV.U32 R13, RZ, RZ, 0x1 ;  /* 0x00000001ff0d7424 */ /* 0x000fe400078e00ff */
[----:B------:R-:W-:Y:S01]  /*48a0*/  IMAD.IADD R7, R11, 0x1, R7 ;  /* 0x000000010b077824 */ /* 0x000fe200078e0207 */
[----:B------:R-:W2:Y:S01]  /*48b0*/  LDC R28, c[0x0][0x658] ;  /* 0x00019600ff1c7b82 */ /* 0x000ea20000000800 */
[----:B------:R-:W-:-:S02]  /*48c0*/  I2FP.F32.U32 R11, R24 ;  /* 0x00000018000b7245 */ /* 0x000fc40000201000 */
[----:B---3--:R-:W-:-:S03]  /*48d0*/  ISETP.NE.U32.AND P0, PT, R30, RZ, PT ;  /* 0x000000ff1e00720c */ /* 0x008fc60003f05070 */
[----:B------:R-:W-:Y:S01]  /*48e0*/  FMUL R12, R11, UR6 ;  /* 0x000000060b0c7c20 */ /* 0x000fe20008400000 */
[----:B------:R-:W-:Y:S01]  /*48f0*/  ISETP.NE.AND.EX P0, PT, R31, RZ, PT, P0 ;  /* 0x000000ff1f00720c */ /* 0x000fe20003f05300 */
[----:B------:R-:W3:Y:S01]  /*4900*/  LDC R21, c[0x0][0x148] ;  /* 0x00005200ff157b82 */ /* 0x000ee20000000800 */
[-CC-:B-1----:R-:W-:Y:S01]  /*4910*/  SHF.R.U64 R18, R10, R14.reuse, R7.reuse ;  /* 0x0000000e0a127219 */ /* 0x182fe20000001207 */
[----:B------:R1:W4:Y:S01]  /*4920*/  F2I.U32.TRUNC.NTZ R20, R12 ;  /* 0x0000000c00147305 */ /* 0x000322000020f000 */
[----:B------:R-:W-:Y:S01]  /*4930*/  SHF.R.U32.HI R7, RZ, R14, R7 ;  /* 0x0000000eff077219 */ /* 0x000fe20000011607 */
[----:B------:R-:W-:-:S04]  /*4940*/  IMAD.MOV.U32 R11, RZ, RZ, -0x1 ;  /* 0xffffffffff0b7424 */ /* 0x000fc800078e00ff */
[----:B------:R-:W1:Y:S01]  /*4950*/  LDC R22, c[0x0][0x600] ;  /* 0x00018000ff167b82 */ /* 0x000e620000000800 */
[-CC-:B0-----:R-:W-:Y:S02]  /*4960*/  SHF.R.U64 R16, R18, R26.reuse, R7.reuse ;  /* 0x0000001a12107219 */ /* 0x181fe40000001207 */
[----:B------:R-:W-:-:S05]  /*4970*/  SHF.R.U32.HI R7, RZ, R26, R7 ;  /* 0x0000001aff077219 */ /* 0x000fca0000011607 */
[----:B------:R-:W0:Y:S01]  /*4980*/  LDC R27, c[0x0][0x648] ;  /* 0x00019200ff1b7b82 */ /* 0x000e220000000800 */
[-C--:B--2---:R-:W-:Y:S02]  /*4990*/  SHF.L.U32 R10, R11, R28.reuse, RZ ;  /* 0x0000001c0b0a7219 */ /* 0x084fe400000006ff */
[-CC-:B------:R-:W-:Y:S02]  /*49a0*/  SHF.R.U64 R19, R16, R28.reuse, R7.reuse ;  /* 0x0000001c10137219 */ /* 0x180fe40000001207 */
[----:B------:R-:W-:Y:S02]  /*49b0*/  SHF.R.U32.HI R11, RZ, R28, R7 ;  /* 0x0000001cff0b7219 */ /* 0x000fe40000011607 */
[----:B------:R-:W-:Y:S01]  /*49c0*/  LOP3.LUT R25, RZ, R10, RZ, 0x33, !PT ;  /* 0x0000000aff197212 */ /* 0x000fe200078e33ff */
[----:B------:R-:W2:Y:S01]  /*49d0*/  LDC R32, c[0x0][0x638] ;  /* 0x00018e00ff207b82 */ /* 0x000ea20000000800 */
[----:B------:R-:W-:Y:S01]  /*49e0*/  SHF.L.U32 R28, R13, R28, RZ ;  /* 0x0000001c0d1c7219 */ /* 0x000fe200000006ff */
[----:B------:R-:W-:-:S06]  /*49f0*/  IMAD.MOV.U32 R10, RZ, RZ, R19 ;  /* 0x000000ffff0a7224 */ /* 0x000fcc00078e0013 */
[----:B------:R-:W0:Y:S01]  /*4a00*/  LDC R33, c[0x0][0x610] ;  /* 0x00018400ff217b82 */ /* 0x000e220000000800 */
[----:B----4-:R-:W-:Y:S05]  /*4a10*/  @!P0 BRA `(.L_x_48) ;  /* 0x0000000000288947 */ /* 0x010fea0003800000 */
[----:B------:R-:W4:Y:S02]  /*4a20*/  LDC R10, c[0x0][0x64c] ;  /* 0x00019300ff0a7b82 */ /* 0x000f240000000800 */
[----:B----4-:R-:W-:-:S05]  /*4a30*/  IADD3 R7, P0, R19, R10, RZ ;  /* 0x0000000a13077210 */ /* 0x010fca0007f1e0ff */
[----:B------:R-:W-:-:S04]  /*4a40*/  IMAD.X R17, RZ, RZ, R11, P0 ;  /* 0x000000ffff117224 */ /* 0x000fc800000e060b */
[----:B------:R-:W-:-:S04]  /*4a50*/  IMAD.WIDE.U32 R10, R17, R30, RZ ;  /* 0x0000001e110a7225 */ /* 0x000fc800078e00ff */
[----:B-1----:R-:W-:-:S04]  /*4a60*/  IMAD.WIDE.U32 R12, P0, R7, R31, R10 ;  /* 0x0000001f070c7225 */ /* 0x002fc8000780000a */
[----:B------:R-:W-:-:S04]  /*4a70*/  IMAD.WIDE.U32 R10, R7, R30, RZ ;  /* 0x0000001e070a7225 */ /* 0x000fc800078e00ff */
[----:B------:R-:W-:Y:S01]  /*4a80*/  IMAD.X R15, RZ, RZ, RZ, P0 ;  /* 0x000000ffff0f7224 */ /* 0x000fe200000e06ff */
[----:B------:R-:W-:Y:S01]  /*4a90*/  IADD3 RZ, P0, R11, R12, RZ ;  /* 0x0000000c0bff7210 */ /* 0x000fe20007f1e0ff */
[----:B------:R-:W-:-:S04]  /*4aa0*/  IMAD.MOV.U32 R14, RZ, RZ, R13 ;  /* 0x000000ffff0e7224 */ /* 0x000fc800078e000d */
[----:B------:R-:W-:-:S08]  /*4ab0*/  IMAD.WIDE.U32.X R10, R17, R31, R14, P0 ;  /* 0x0000001f110a7225 */ /* 0x000fd000000e040e */
.L_x_48:
[----:B0-----:R-:W-:Y:S01]  /*4ac0*/  SHF.R.U64 R7, R10, R27, R11 ;  /* 0x0000001b0a077219 */ /* 0x001fe2000000120b */
[----:B-1----:R-:W-:Y:S01]  /*4ad0*/  VIADD R11, R22, 0xffffffff ;  /* 0xffffffff160b7836 */ /* 0x002fe20000000000 */
[----:B------:R-:W-:Y:S01]  /*4ae0*/  LOP3.LUT R16, R16, R25, RZ, 0xc0, !PT ;  /* 0x0000001910107212 */ /* 0x000fe200078ec0ff */
[----:B------:R-:W-:Y:S02]  /*4af0*/  IMAD.MOV R20, RZ, RZ, -R20 ;  /* 0x000000ffff147224 */ /* 0x000fe400078e0a14 */
[----:B------:R-:W-:Y:S01]  /*4b00*/  IMAD.MOV R10, RZ, RZ, -R7 ;  /* 0x000000ffff0a7224 */ /* 0x000fe200078e0a07 */
[----:B------:R-:W-:Y:S01]  /*4b10*/  LOP3.LUT R18, R18, R11, RZ, 0xc0, !PT ;  /* 0x0000000b12127212 */ /* 0x000fe200078ec0ff */
[----:B------:R-:W-:Y:S02]  /*4b20*/  IMAD R16, R28, R7, R16 ;  /* 0x000000071c107224 */ /* 0x000fe400078e0210 */
[----:B---3--:R-:W-:Y:S02]  /*4b30*/  @P4 IMAD R23, R21, R20, R24 ;  /* 0x0000001415174224 */ /* 0x008fe400078e0218 */
[----:B--2---:R-:W-:-:S02]  /*4b40*/  IMAD R7, R10, R32, R19 ;  /* 0x000000200a077224 */ /* 0x004fc400078e0213 */
[----:B------:R-:W-:Y:S02]  /*4b50*/  IMAD R16, R16, R33, R23 ;  /* 0x0000002110107224 */ /* 0x000fe400078e0217 */
[----:B------:R-:W-:Y:S02]  /*4b60*/  IMAD R11, R7, R22, R18 ;  /* 0x00000016070b7224 */ /* 0x000fe400078e0212 */
[----:B------:R-:W-:-:S03]  /*4b70*/  IMAD.MOV.U32 R10, RZ, RZ, 0x1 ;  /* 0x00000001ff0a7424 */ /* 0x000fc600078e00ff */
[----:B------:R-:W-:Y:S02]  /*4b80*/  SEL R13, R11, R16, !P4 ;  /* 0x000000100b0d7207 */ /* 0x000fe40006000000 */
[----:B------:R-:W-:Y:S02]  /*4b90*/  PRMT R7, R10, 0x7610, R7 ;  /* 0x000076100a077816 */ /* 0x000fe40000000007 */
[----:B------:R-:W-:-:S07]  /*4ba0*/  SEL R16, R16, R11, !P4 ;  /* 0x0000000b10107207 */ /* 0x000fce0006000000 */
.L_x_46:
[----:B------:R-:W-:Y:S01]  /*4bb0*/  UIADD3 UR5, UR11, UR5, URZ ;  /* 0x000000050b057290 */ /* 0x000fe2000fffe03f */
[----:B------:R-:W-:-:S03]  /*4bc0*/  LOP3.LUT P0, RZ, R7, 0xff, RZ, 0xc0, !PT ;  /* 0x000000ff07ff7812 */ /* 0x000fc6000780c0ff */
[----:B------:R-:W-:Y:S02]  /*4bd0*/  USHF.R.U32.HI UR6, URZ, 0x1, UR5 ;  /* 0x000000013f067899 */ /* 0x000fe40008011605 */
[----:B------:R-:W-:Y:S02]  /*4be0*/  UISETP.GT.U32.AND UP1, UPT, UR5, 0x1, UPT ;  /* 0x000000010500788c */ /* 0x000fe4000bf24070 */
[----:B------:R-:W-:Y:S02]  /*4bf0*/  ULOP3.LUT UR6, UR6, 0x1, URZ, 0xc0, !UPT ;  /* 0x0000000106067892 */ /* 0x000fe4000f8ec03f */
[----:B------:R-:W-:Y:S02]  /*4c00*/  UISETP.LT.U32.AND UP1, UPT, UR11, 0x2, UP1 ;  /* 0x000000020b00788c */ /* 0x000fe40008f21070 */
[----:B------:R-:W-:Y:S02]  /*4c10*/  UISETP.NE.U32.AND UP0, UPT, UR6, 0x1, UPT ;  /* 0x000000010600788c */ /* 0x000fe4000bf05070 */
[----:B------:R-:W-:-:S02]  /*4c20*/  USEL UR7, URZ, 0x1, !UP1 ;  /* 0x000000013f077887 */ /* 0x000fc4000c800000 */
[----:B------:R-:W-:Y:S02]  /*4c30*/  UISETP.GT.U32.AND UP0, UPT, UR11, 0x1, !UP0 ;  /* 0x000000010b00788c */ /* 0x000fe4000c704070 */
[----:B------:R-:W-:Y:S02]  /*4c40*/  ULOP3.LUT UR5, UR5, 0x1, URZ, 0xc0, !UPT ;  /* 0x0000000105057892 */ /* 0x000fe4000f8ec03f */
[----:B------:R-:W-:-:S04]  /*4c50*/  USEL UR6, URZ, 0x1, !UP0 ;  /* 0x000000013f067887 */ /* 0x000fc8000c000000 */
[----:B------:R-:W-:Y:S01]  /*4c60*/  ULOP3.LUT UR4, UR6, UR4, UR7, 0x96, !UPT ;  /* 0x0000000406047292 */ /* 0x000fe2000f8e9607 */
[----:B------:R-:W-:Y:S11]  /*4c70*/  @P0 BRA `(.L_x_49) ;  /* 0xffffffc4004c0947 */ /* 0x000ff6000383ffff */
[----:B------:R-:W-:Y:S05]  /*4c80*/  EXIT ;  /* 0x000000000000794d */ /* 0x000fea0003800000 */
.L_x_7:
        /* <DEDUP_REMOVED lines=26> */
.L_x_51:
[----:B------:R-:W0:Y:S01]  /*4e30*/  LDC.64 R26, c[0x0][0x640] ;  /* 0x00019000ff1a7b82 */ /* 0x000e220000000a00 */
[-CC-:B------:R-:W-:Y:S01]  /*4e40*/  SHF.R.U64 R19, R14, R18.reuse, R15.reuse ;  /* 0x000000120e137219 */ /* 0x180fe2000000120f */
[----:B------:R-:W-:Y:S01]  /*4e50*/  IMAD.MOV.U32 R28, RZ, RZ, 0x1 ;  /* 0x00000001ff1c7424 */ /* 0x000fe200078e00ff */
        /* <DEDUP_REMOVED lines=8> */
[----:B------:R-:W-:Y:S01]  /*4ee0*/  IMAD.MOV.U32 R12, RZ, RZ, -0x1 ;  /* 0xffffffffff0c7424 */ /* 0x000fe200078e00ff */
[----:B------:R-:W3:Y:S01]  /*4ef0*/  LDC R25, c[0x0][0x658] ;  /* 0x00019600ff197b82 */ /* 0x000ee20000000800 */
[----:B------:R-:W-:Y:S01]  /*4f00*/  IMAD.IADD R3, R3, 0x1, R13 ;  /* 0x0000000103037824 */ /* 0x000fe200078e020d */
[----:B0-----:R-:W-:-:S04]  /*4f10*/  ISETP.NE.U32.AND P0, PT, R26, RZ, PT ;  /* 0x000000ff1a00720c */ /* 0x001fc80003f05070 */
        /* <DEDUP_REMOVED lines=25> */
.L_x_52:
[----:B-1----:R-:W-:Y:S01]  /*50b0*/  SHF.R.U64 R3, R2, R23, R3 ;  /* 0x0000001702037219 */ /* 0x002fe20000001203 */
[----:B0-----:R-:W-:Y:S01]  /*50c0*/  VIADD R13, R22, 0xffffffff ;  /* 0xffffffff160d7836 */ /* 0x001fe20000000000 */
[----:B------:R-:W-:Y:S01]  /*50d0*/  SHF.L.U32 R28, R28, R25, RZ ;  /* 0x000000191c1c7219 */ /* 0x000fe200000006ff */
[----:B------:R-:W-:Y:S01]  /*50e0*/  @P4 IMAD R5, R7, R20, R10 ;  /* 0x0000001407054224 */ /* 0x000fe200078e020a */
[----:B------:R-:W-:Y:S01]  /*50f0*/  LOP3.LUT R2, R21, R30, RZ, 0xc0, !PT ;  /* 0x0000001e15027212 */ /* 0x000fe200078ec0ff */
[----:B------:R-:W-:Y:S02]  /*5100*/  IMAD.MOV R11, RZ, RZ, -R3 ;  /* 0x000000ffff0b7224 */ /* 0x000fe400078e0a03 */
[----:B------:R-:W-:Y:S02]  /*5110*/  IMAD.MOV.U32 R7, RZ, RZ, 0x1 ;  /* 0x00000001ff077424 */ /* 0x000fe400078e00ff */
[----:B------:R-:W-:Y:S01]  /*5120*/  IMAD R10, R28, R3, R2 ;  /* 0x000000031c0a7224 */ /* 0x000fe200078e0202 */
[----:B------:R-:W-:Y:S01]  /*5130*/  LOP3.LUT R3, R16, R13, RZ, 0xc0, !PT ;  /* 0x0000000d10037212 */ /* 0x000fe200078ec0ff */
[----:B--2---:R-:W-:-:S02]  /*5140*/  IMAD R2, R11, R24, R18 ;  /* 0x000000180b027224 */ /* 0x004fc400078e0212 */
[----:B---3--:R-:W-:Y:S02]  /*5150*/  IMAD R5, R10, R29, R5 ;  /* 0x0000001d0a057224 */ /* 0x008fe400078e0205 */
[--C-:B------:R-:W-:Y:S01]  /*5160*/  IMAD R18, R2, R22, R3.reuse ;  /* 0x0000001602127224 */ /* 0x100fe200078e0203 */
[----:B------:R-:W-:Y:S01]  /*5170*/  PRMT R3, R7, 0x7610, R3 ;  /* 0x0000761007037816 */ /* 0x000fe20000000003 */
[----:B------:R-:W-:-:S03]  /*5180*/  IMAD.MOV.U32 R16, RZ, RZ, R19 ;  /* 0x000000ffff107224 */ /* 0x000fc600078e0013 */
[----:B------:R-:W-:Y:S02]  /*5190*/  SEL R2, R18, R5, !P4 ;  /* 0x0000000512027207 */ /* 0x000fe40006000000 */
[----:B------:R-:W-:-:S07]  /*51a0*/  SEL R18, R5, R18, !P4 ;  /* 0x0000001205127207 */ /* 0x000fce0006000000 */
.L_x_50:
[----:B------:R-:W-:-:S08]  /*51b0*/  NOP ;  /* 0x0000000000007918 */ /* 0x000fd00000000000 */
[----:B------:R-:W0:-:S00]  /*51c0*/  USETMAXREG.DEALLOC.CTAPOOL 0x28 ;  /* 0x00000028000079c8 */ /* 0x000e0000080e0500 */
[----:B0-----:R-:W-:-:S13]  /*51d0*/  ISETP.NE.AND P0, PT, R4, RZ, PT ;  /* 0x000000ff0400720c */ /* 0x001fda0003f05270 */
[----:B------:R-:W-:Y:S05]  /*51e0*/  @P0 EXIT ;  /* 0x000000000000094d */ /* 0x000fea0003800000 */
[----:B------:R-:W-:Y:S01]  /*51f0*/  LOP3.LUT P0, RZ, R3, 0xff, RZ, 0xc0, !PT ;  /* 0x000000ff03ff7812 */ /* 0x000fe2000780c0ff */
[----:B------:R-:W-:Y:S02]  /*5200*/  IMAD.MOV.U32 R15, RZ, RZ, 0x1 ;  /* 0x00000001ff0f7424 */ /* 0x000fe400078e00ff */
[----:B------:R-:W-:-:S10]  /*5210*/  IMAD.MOV.U32 R14, RZ, RZ, RZ ;  /* 0x000000ffff0e7224 */ /* 0x000fd400078e00ff */
[----:B------:R-:W-:Y:S05]  /*5220*/  @!P0 BRA `(.L_x_53) ;  /* 0x0000000c00788947 */ /* 0x000fea0003800000 */
[----:B------:R-:W0:Y:S01]  /*5230*/  LDC R3, c[0x0][0x28c] ;  /* 0x0000a300ff037b82 */ /* 0x000e220000000800 */
[----:B------:R-:W1:Y:S01]  /*5240*/  S2R R10, SR_CgaCtaId ;  /* 0x00000000000a7919 */ /* 0x000e620000008800 */
[----:B------:R-:W-:Y:S01]  /*5250*/  ULDC UR5, c[0x0][0x658] ;  /* 0x0001960000057ab9 */ /* 0x000fe20000000800 */
[----:B------:R-:W-:Y:S01]  /*5260*/  UMOV UR7, 0xffffffff ;  /* 0xffffffff00077882 */ /* 0x000fe20000000000 */
[----:B------:R-:W-:Y:S01]  /*5270*/  ULDC UR6, c[0x0][0xc] ;  /* 0x0000030000067ab9 */ /* 0x000fe20000000800 */
[----:B------:R-:W-:Y:S01]  /*5280*/  USHF.L.U32 UR9, UR7, UR5, URZ ;  /* 0x0000000507097299 */ /* 0x000fe2000800063f */
[----:B------:R-:W-:Y:S01]  /*5290*/  BSSY B0, `(.L_x_53) ;  /* 0x00000d7000007945 */ /* 0x000fe20003800000 */
[----:B------:R-:W-:Y:S01]  /*52a0*/  UMOV UR8, 0x1 ;  /* 0x0000000100087882 */ /* 0x000fe20000000000 */
[----:B------:R-:W-:Y:S01]  /*52b0*/  ULDC UR7, c[0x0][0x10] ;  /* 0x0000040000077ab9 */ /* 0x000fe20000000800 */
[----:B------:R-:W-:Y:S01]  /*52c0*/  USHF.L.U32 UR5, UR8, UR5, URZ ;  /* 0x0000000508057299 */ /* 0x000fe2000800063f */
[----:B------:R-:W-:Y:S01]  /*52d0*/  IMAD.MOV.U32 R12, RZ, RZ, 0x1 ;  /* 0x00000001ff0c7424 */ /* 0x000fe200078e00ff */
[----:B------:R-:W-:Y:S01]  /*52e0*/  UIMAD.WIDE.U32 UR6, UR6, UR7, URZ ;  /* 0x00000007060672a5 */ /* 0x000fe2000f8e003f */
[----:B------:R-:W-:Y:S01]  /*52f0*/  LOP3.LUT R17, R6, 0x2, RZ, 0xfc, !PT ;  /* 0x0000000206117812 */ /* 0x000fe200078efcff */
[----:B------:R-:W-:Y:S01]  /*5300*/  ULDC UR8, c[0x0][0x14] ;  /* 0x0000050000087ab9 */ /* 0x000fe20000000800 */
[----:B------:R-:W-:Y:S01]  /*5310*/  IMAD.MOV.U32 R15, RZ, RZ, 0x1 ;  /* 0x00000001ff0f7424 */ /* 0x000fe200078e00ff */
[----:B------:R-:W-:Y:S01]  /*5320*/  UIMAD.WIDE.U32 UR30, UR6, UR8, URZ ;  /* 0x00000008061e72a5 */ /* 0x000fe2000f8e003f */
[----:B------:R-:W-:Y:S01]  /*5330*/  IMAD.MOV.U32 R14, RZ, RZ, RZ ;  /* 0x000000ffff0e7224 */ /* 0x000fe200078e00ff */
[----:B------:R-:W-:Y:S01]  /*5340*/  UIMAD UR7, UR7, UR8, URZ ;  /* 0x00000008070772a4 */ /* 0x000fe2000f8e023f */
[----:B------:R-:W-:Y:S01]  /*5350*/  ULDC UR4, c[0x0][0x600] ;  /* 0x0001800000047ab9 */ /* 0x000fe20000000800 */
[----:B------:R-:W-:-:S02]  /*5360*/  ULOP3.LUT UR6, URZ, UR9, URZ, 0x33, !UPT ;  /* 0x000000093f067292 */ /* 0x000fc4000f8e333f */
[----:B------:R-:W-:Y:S01]  /*5370*/  UIADD3 UR4, UR4, -0x1, URZ ;  /* 0xffffffff04047890 */ /* 0x000fe2000fffe03f */
[----:B0-----:R-:W-:Y:S01]  /*5380*/  VIADD R3, R3, 0xff ;  /* 0x000000ff03037836 */ /* 0x001fe20000000000 */
[----:B------:R-:W-:Y:S01]  /*5390*/  UIADD3 UR7, UR31, UR7, URZ ;  /* 0x000000071f077290 */ /* 0x000fe2000fffe03f */
[----:B------:R-:W-:-:S03]  /*53a0*/  ULDC.64 UR38, c[0x0][0x198] ;  /* 0x0000660000267ab9 */ /* 0x000fc60000000a00 */
[----:B------:R-:W-:-:S04]  /*53b0*/  SHF.R.S32.HI R4, RZ, 0x1f, R3 ;  /* 0x0000001fff047819 */ /* 0x000fc80000011403 */
[----:B------:R-:W-:Y:S01]  /*53c0*/  LEA.HI R4, R4, R3, RZ, 0x8 ;  /* 0x0000000304047211 */ /* 0x000fe200078f40ff */
[C---:B-1----:R-:W-:Y:S02]  /*53d0*/  IMAD.SHL.U32 R11, R10.reuse, 0x4, RZ ;  /* 0x000000040a0b7824 */ /* 0x042fe400078e00ff */
[----:B------:R-:W-:Y:S01]  /*53e0*/  IMAD.SHL.U32 R10, R10, 0x200, RZ ;  /* 0x000002000a0a7824 */ /* 0x000fe200078e00ff */
[----:B------:R-:W-:Y:S02]  /*53f0*/  SHF.R.S32.HI R13, RZ, 0x8, R4 ;  /* 0x00000008ff0d7819 */ /* 0x000fe40000011404 */
[----:B------:R-:W-:Y:S02]  /*5400*/  LOP3.LUT R11, R11, 0x4, RZ, 0xc0, !PT ;  /* 0x000000040b0b7812 */ /* 0x000fe400078ec0ff */
[----:B------:R-:W-:Y:S01]  /*5410*/  LOP3.LUT R10, R10, 0x200, RZ, 0xc0, !PT ;  /* 0x000002000a0a7812 */ /* 0x000fe200078ec0ff */
[----:B------:R-:W-:-:S07]  /*5420*/  VIADD R7, R13, 0x1 ;  /* 0x000000010d077836 */ /* 0x000fce0000000000 */
.L_x_64:
[----:B------:R-:W-:-:S03]  /*5430*/  UMOV UR8, 0xffffffff ;  /* 0xffffffff00087882 */ /* 0x000fc60000000000 */
[----:B------:R-:W-:Y:S05]  /*5440*/  BRA.DIV UR8, `(.L_x_54) ;  /* 0x0000000e08987947 */ /* 0x000fea000b800000 */
[----:B------:R-:W-:-:S13]  /*5450*/  ELECT P0, URZ, PT ;  /* 0x00000000003f782f */ /* 0x000fda0003800000 */
.L_x_73:
[----:B------:R-:W0:Y:S01]  /*5460*/  LDC R3, c[0x0][0x28c] ;  /* 0x0000a300ff037b82 */ /* 0x000e220000000800 */
[----:B------:R-:W-:Y:S01]  /*5470*/  BSSY B1, `(.L_x_55) ;  /* 0x0000044000017945 */ /* 0x000fe20003800000 */
[----:B0-----:R-:W-:-:S13]  /*5480*/  ISETP.LT.OR P0, PT, R3, 0x1, !P0 ;  /* 0x000000010300780c */ /* 0x001fda0004701670 */
[----:B------:R-:W-:Y:S05]  /*5490*/  @P0 BRA `(.L_x_56) ;  /* 0x0000000400040947 */ /* 0x000fea0003800000 */
[----:B------:R-:W-:Y:S02]  /*54a0*/  IMAD R20, R2, 0x8, R11 ;  /* 0x0000000802147824 */ /* 0x000fe400078e020b */
[----:B------:R-:W-:Y:S02]  /*54b0*/  IMAD R19, R18, 0x180, RZ ;  /* 0x0000018012137824 */ /* 0x000fe400078e02ff */
[----:B------:R-:W-:Y:S02]  /*54c0*/  IMAD.MOV.U32 R23, RZ, RZ, RZ ;  /* 0x000000ffff177224 */ /* 0x000fe400078e00ff */
[----:B------:R-:W-:Y:S02]  /*54d0*/  IMAD.MOV.U32 R2, RZ, RZ, R7 ;  /* 0x000000ffff027224 */ /* 0x000fe400078e0007 */
[----:B------:R-:W-:Y:S02]  /*54e0*/  IMAD.MOV.U32 R3, RZ, RZ, R15 ;  /* 0x000000ffff037224 */ /* 0x000fe400078e000f */
[----:B------:R-:W-:-:S07]  /*54f0*/  IMAD.MOV.U32 R5, RZ, RZ, R14 ;  /* 0x000000ffff057224 */ /* 0x000fce00078e000e */
.L_x_59:
[----:B------:R-:W0:Y:S01]  /*5500*/  S2R R21, SR_CgaCtaId ;  /* 0x0000000000157919 */ /* 0x000e220000008800 */
[----:B------:R-:W-:Y:S02]  /*5510*/  MOV R4, 0x400 ;  /* 0x0000040000047802 */ /* 0x000fe40000000f00 */
[----:B------:R-:W-:-:S13]  /*5520*/  LOP3.LUT P1, RZ, R0, 0x7f, RZ, 0xc0, !PT ;  /* 0x0000007f00ff7812 */ /* 0x000fda000782c0ff */
[----:B------:R-:W1:Y:S01]  /*5530*/  @!P1 LDC R18, c[0x0][0x500] ;  /* 0x00014000ff129b82 */ /* 0x000e620000000800 */
[----:B0-----:R-:W-:Y:S02]  /*5540*/  LEA R22, R21, R4, 0x18 ;  /* 0x0000000415167211 */ /* 0x001fe400078ec0ff */
[----:B------:R-:W-:-:S03]  /*5550*/  SHF.L.U32 R4, R3, 0x1f, RZ ;  /* 0x0000001f03047819 */ /* 0x000fc600000006ff */
[----:B------:R-:W-:-:S04]  /*5560*/  IMAD R21, R5, 0x8, R22 ;  /* 0x0000000805157824 */ /* 0x000fc800078e0216 */
[----:B------:R-:W0:Y:S02]  /*5570*/  SYNCS.PHASECHK.TRANS64.TRYWAIT P0, [R21+URZ+0x10], R4 ;  /* 0x00001004150075a7 */ /* 0x000e24000800017f */
[----:B01----:R-:W-:Y:S05]  /*5580*/  @!P0 BRA `(.L_x_57) ;  /* 0x0000000c00688947 */ /* 0x003fea0003800000 */
.L_x_74:
[----:B0-----:R-:W-:Y:S01]  /*5590*/  PRMT R4, R17, 0x9910, RZ ;  /* 0x0000991011047816 */ /* 0x001fe200000000ff */
[----:B------:R0:W-:Y:S03]  /*55a0*/  @!P1 SYNCS.ARRIVE.TRANS64 RZ, [R21+URZ], R18 ;  /* 0x0000001215ff99a7 */ /* 0x0001e6000800003f */
[----:B------:R-:W-:-:S13]  /*55b0*/  ISETP.NE.AND P0, PT, R4, 0x2, PT ;  /* 0x000000020400780c */ /* 0x000fda0003f05270 */
[----:B0-----:R-:W-:Y:S05]  /*55c0*/  @P0 BRA `(.L_x_58) ;  /* 0x0000000000040947 */ /* 0x001fea0003800000 */
[----:B------:R-:W-:Y:S01]  /*55d0*/  BPT.TRAP 0x1 ;  /* 0x000000040000795c */ /* 0x000fe20000300000 */
.L_x_58:
[----:B------:R-:W-:Y:S01]  /*55e0*/  IMAD R4, R5, 0x18000, R22 ;  /* 0x0001800005047824 */ /* 0x000fe200078e0216 */
[----:B------:R-:W-:Y:S01]  /*55f0*/  R2UR UR34, R23 ;  /* 0x00000000172272ca */ /* 0x000fe200000e0000 */
[----:B------:R-:W-:Y:S01]  /*5600*/  VIADD R2, R2, 0xffffffff ;  /* 0xffffffff02027836 */ /* 0x000fe20000000000 */
[----:B------:R-:W-:Y:S01]  /*5610*/  R2UR UR33, R21 ;  /* 0x00000000152172ca */ /* 0x000fe200000e0000 */
[----:B------:R-:W-:Y:S01]  /*5620*/  UIADD3 UR14, UP0, UR38, 0xf0, URZ ;  /* 0x000000f0260e7890 */ /* 0x000fe2000ff1e03f */
[----:B------:R-:W-:Y:S01]  /*5630*/  R2UR UR24, R4 ;  /* 0x00000000041872ca */ /* 0x000fe200000e0000 */
[----:B------:R-:W-:Y:S01]  /*5640*/  IMAD R4, R5, 0x800, R10 ;  /* 0x0000080005047824 */ /* 0x000fe200078e020a */
[----:B------:R-:W-:Y:S01]  /*5650*/  R2UR UR36, R16 ;  /* 0x00000000102472ca */ /* 0x000fe200000e0000 */
[----:B------:R-:W-:Y:S01]  /*5660*/  UIADD3 UR40, UP1, UR38, 0x1f0, URZ ;  /* 0x000001f026287890 */ /* 0x000fe2000ff3e03f */
[----:B------:R-:W-:Y:S01]  /*5670*/  R2UR UR35, R19 ;  /* 0x00000000132372ca */ /* 0x000fe200000e0000 */
[----:B------:R-:W-:Y:S01]  /*5680*/  IMAD.IADD R4, R22, 0x1, R4 ;  /* 0x0000000116047824 */ /* 0x000fe200078e0204 */
[----:B------:R-:W-:Y:S01]  /*5690*/  R2UR UR19, R20 ;  /* 0x00000000141372ca */ /* 0x000fe200000e0000 */
[----:B------:R-:W-:Y:S01]  /*56a0*/  UIADD3.X UR15, URZ, UR39, URZ, UP0, !UPT ;  /* 0x000000273f0f7290 */ /* 0x000fe200087fe43f */
[----:B------:R-:W-:Y:S01]  /*56b0*/  ISETP.GT.AND P1, PT, R2, 0x1, PT ;  /* 0x000000010200780c */ /* 0x000fe20003f24270 */
[----:B------:R-:W-:Y:S01]  /*56c0*/  UIADD3 UR26, UR34, 0x80, URZ ;  /* 0x00000080221a7890 */ /* 0x000fe2000fffe03f */
[----:B------:R-:W-:Y:S01]  /*56d0*/  R2UR UR8, R4 ;  /* 0x00000000040872ca */ /* 0x000fe200000e0000 */
[----:B------:R-:W-:Y:S01]  /*56e0*/  UIADD3.X UR41, URZ, UR39, URZ, UP1, !UPT ;  /* 0x000000273f297290 */ /* 0x000fe20008ffe43f */
[----:B------:R-:W-:Y:S01]  /*56f0*/  VIADD R5, R5, 0x1 ;  /* 0x0000000105057836 */ /* 0x000fe20000000000 */
[----:B------:R-:W-:Y:S01]  /*5700*/  UIADD3 UR32, UR24, 0x100, URZ ;  /* 0x0000010018207890 */ /* 0x000fe2000fffe03f */
[----:B------:R-:W-:Y:S01]  /*5710*/  VIADD R23, R23, 0x100 ;  /* 0x0000010017177836 */ /* 0x000fe20000000000 */
[----:B------:R-:W-:Y:S01]  /*5720*/  UIADD3 UR24, UR24, 0xc100, URZ ;  /* 0x0000c10018187890 */ /* 0x000fe2000fffe03f */
[----:B------:R-:W-:Y:S01]  /*5730*/  UMOV UR22, 0x0 ;  /* 0x0000000000167882 */ /* 0x000fe20000000000 */
[----:B------:R-:W-:Y:S01]  /*5740*/  UMOV UR23, 0x10000000 ;  /* 0x1000000000177882 */ /* 0x000fe20000000000 */
[----:B------:R-:W-:Y:S01]  /*5750*/  ISETP.NE.AND P0, PT, R5, 0x2, PT ;  /* 0x000000020500780c */ /* 0x000fe20003f05270 */
[----:B------:R-:W-:Y:S01]  /*5760*/  UMOV UR25, UR33 ;  /* 0x0000002100197c82 */ /* 0x000fe20008000000 */
[----:B------:R-:W-:Y:S01]  /*5770*/  UMOV UR28, UR36 ;  /* 0x00000024001c7c82 */ /* 0x000fe20008000000 */
[----:B------:R-:W-:-:S02]  /*5780*/  UMOV UR27, UR35 ;  /* 0x00000023001b7c82 */ /* 0x000fc40008000000 */
[----:B------:R-:W-:Y:S01]  /*5790*/  UIADD3 UR16, UR8, 0x30100, URZ ;  /* 0x0003010008107890 */ /* 0x000fe2000fffe03f */
[----:B------:R0:W-:Y:S01]  /*57a0*/  UTMALDG.3D [UR32], [UR14], desc[UR22] ;  /* 0x000016200e0075b4 */ /* 0x0001e20008011000 */
[----:B------:R-:W-:Y:S01]  /*57b0*/  UIADD3 UR8, UR8, 0x30500, URZ ;  /* 0x0003050008087890 */ /* 0x000fe2000fffe03f */
[----:B------:R-:W-:Y:S01]  /*57c0*/  SEL R4, RZ, 0x1, P0 ;  /* 0x00000001ff047807 */ /* 0x000fe20000000000 */
[----:B------:R-:W-:Y:S01]  /*57d0*/  UMOV UR13, 0x30000 ;  /* 0x00030000000d7882 */ /* 0x000fe20000000000 */
[----:B------:R-:W-:Y:S01]  /*57e0*/  UMOV UR17, UR33 ;  /* 0x0000002100117c82 */ /* 0x000fe20008000000 */
[----:B------:R-:W-:Y:S01]  /*57f0*/  UMOV UR18, UR34 ;  /* 0x0000002200127c82 */ /* 0x000fe20008000000 */
[----:B------:R-:W-:Y:S01]  /*5800*/  UMOV UR20, UR36 ;  /* 0x0000002400147c82 */ /* 0x000fe20008000000 */
[----:B------:R-:W-:Y:S01]  /*5810*/  UMOV UR9, UR33 ;  /* 0x0000002100097c82 */ /* 0x000fe20008000000 */
[----:B------:R-:W-:Y:S01]  /*5820*/  UMOV UR11, UR19 ;  /* 0x00000013000b7c82 */ /* 0x000fe20008000000 */
[----:B------:R-:W-:Y:S01]  /*5830*/  UMOV UR12, UR36 ;  /* 0x00000024000c7c82 */ /* 0x000fe20008000000 */
[----:B------:R0:W-:Y:S01]  /*5840*/  UTMALDG.3D [UR24], [UR14], desc[UR22] ;  /* 0x000016180e0075b4 */ /* 0x0001e20008011000 */
[----:B------:R-:W-:Y:S01]  /*5850*/  UMOV UR10, UR26 ;  /* 0x0000001a000a7c82 */ /* 0x000fe20008000000 */
[----:B------:R-:W-:-:S02]  /*5860*/  LOP3.LUT R3, R3, R4, RZ, 0x3c, !PT ;  /* 0x0000000403037212 */ /* 0x000fc400078e3cff */
[----:B------:R-:W-:Y:S01]  /*5870*/  SEL R5, R5, RZ, P0 ;  /* 0x000000ff05057207 */ /* 0x000fe20000000000 */
[----:B------:R0:W-:Y:S01]  /*5880*/  UTMALDG.3D.MULTICAST [UR16], [UR40], UR13, desc[UR22] ;  /* 0x00001610280073b4 */ /* 0x0001e2000801180d */
[----:B------:R0:W-:Y:S02]  /*5890*/  UTMALDG.3D.MULTICAST [UR8], [UR40], UR13, desc[UR22] ;  /* 0x00001608280073b4 */ /* 0x0001e4000801180d */
[----:B0-----:R-:W-:Y:S05]  /*58a0*/  @P1 BRA `(.L_x_59) ;  /* 0xfffffffc00141947 */ /* 0x001fea000383ffff */
.L_x_56:
[----:B------:R-:W-:Y:S05]  /*58b0*/  BSYNC B1 ;  /* 0x0000000000017941 */ /* 0x000fea0003800000 */
.L_x_55:
[----:B------:R-:W-:Y:S01]  /*58c0*/  LOP3.LUT P1, RZ, R12, 0xff, RZ, 0xc0, !PT ;  /* 0x000000ff0cff7812 */ /* 0x000fe2000782c0ff */
[----:B------:R-:W-:Y:S01]  /*58d0*/  IMAD.IADD R14, R13, 0x1, R14 ;  /* 0x000000010d0e7824 */ /* 0x000fe200078e020e */
[----:B------:R-:W-:Y:S01]  /*58e0*/  IADD3 R8, P2, R8, UR30, RZ ;  /* 0x0000001e08087c10 */ /* 0x000fe2000ff5e0ff */
[----:B------:R-:W-:Y:S01]  /*58f0*/  ULDC.64 UR8, c[0x0][0x650] ;  /* 0x0001940000087ab9 */ /* 0x000fe20000000a00 */
[----:B------:R-:W-:Y:S01]  /*5900*/  BSSY B1, `(.L_x_60) ;  /* 0x000006d000017945 */ /* 0x000fe20003800000 */
[----:B------:R-:W-:Y:S01]  /*5910*/  IMAD.MOV.U32 R18, RZ, RZ, -0x1 ;  /* 0xffffffffff127424 */ /* 0x000fe200078e00ff */
[----:B------:R-:W-:Y:S01]  /*5920*/  SHF.R.U32.HI R2, RZ, 0x1, R14 ;  /* 0x00000001ff027819 */ /* 0x000fe2000001160e */
[----:B------:R-:W-:Y:S01]  /*5930*/  IMAD.MOV.U32 R16, RZ, RZ, -0x1 ;  /* 0xffffffffff107424 */ /* 0x000fe200078e00ff */
[----:B------:R-:W-:Y:S02]  /*5940*/  ISETP.GT.U32.AND P0, PT, R14, 0x1, PT ;  /* 0x000000010e00780c */ /* 0x000fe40003f04070 */
[----:B------:R-:W-:-:S02]  /*5950*/  LOP3.LUT R2, R2, 0x1, RZ, 0xc0, !PT ;  /* 0x0000000102027812 */ /* 0x000fc400078ec0ff */
[----:B------:R-:W-:Y:S01]  /*5960*/  ISETP.LT.U32.AND P0, PT, R13, 0x2, P0 ;  /* 0x000000020d00780c */ /* 0x000fe20000701070 */
[----:B------:R-:W0:Y:S01]  /*5970*/  @P1 S2R R4, SR_CgaCtaId ;  /* 0x0000000000041919 */ /* 0x000e220000008800 */
[----:B------:R-:W-:Y:S02]  /*5980*/  @P1 MOV R3, 0x400 ;  /* 0x0000040000031802 */ /* 0x000fe40000000f00 */
[----:B------:R-:W-:Y:S02]  /*5990*/  IADD3.X R9, R9, UR7, RZ, P2, !PT ;  /* 0x0000000709097c10 */ /* 0x000fe400097fe4ff */
[----:B------:R-:W-:Y:S02]  /*59a0*/  ISETP.GE.U32.AND P2, PT, R8, UR8, PT ;  /* 0x0000000808007c0c */ /* 0x000fe4000bf46070 */
[----:B------:R-:W-:Y:S02]  /*59b0*/  LOP3.LUT R14, R14, 0x1, RZ, 0xc0, !PT ;  /* 0x000000010e0e7812 */ /* 0x000fe400078ec0ff */
[----:B------:R-:W-:-:S02]  /*59c0*/  PRMT R12, RZ, 0x7610, R12 ;  /* 0x00007610ff0c7816 */ /* 0x000fc4000000000c */
[----:B0-----:R-:W-:-:S04]  /*59d0*/  @P1 LEA R3, R4, R3, 0x18 ;  /* 0x0000000304031211 */ /* 0x001fc800078ec0ff */
[----:B------:R0:W-:Y:S01]  /*59e0*/  @P1 SYNCS.ARRIVE.TRANS64.A1T0 RZ, [R3+URZ+0x38], RZ ;  /* 0x000038ff03ff19a7 */ /* 0x0001e2000810003f */
[----:B------:R-:W-:Y:S02]  /*59f0*/  ISETP.NE.U32.AND P1, PT, R2, 0x1, PT ;  /* 0x000000010200780c */ /* 0x000fe40003f25070 */
[----:B------:R-:W-:Y:S02]  /*5a00*/  SEL R2, RZ, 0x1, !P0 ;  /* 0x00000001ff027807 */ /* 0x000fe40004000000 */
[----:B------:R-:W-:Y:S02]  /*5a10*/  ISETP.GE.U32.AND.EX P0, PT, R9, UR9, PT, P2 ;  /* 0x0000000909007c0c */ /* 0x000fe4000bf06120 */
[----:B------:R-:W-:-:S04]  /*5a20*/  ISETP.GT.U32.AND P1, PT, R13, 0x1, !P1 ;  /* 0x000000010d00780c */ /* 0x000fc80004f24070 */
[----:B0-----:R-:W-:-:S04]  /*5a30*/  SEL R3, RZ, 0x1, !P1 ;  /* 0x00000001ff037807 */ /* 0x001fc80004800000 */
[----:B------:R-:W-:Y:S01]  /*5a40*/  LOP3.LUT R15, R3, R15, R2, 0x96, !PT ;  /* 0x0000000f030f7212 */ /* 0x000fe200078e9602 */
[----:B------:R-:W-:Y:S01]  /*5a50*/  IMAD.MOV.U32 R2, RZ, RZ, -0x1 ;  /* 0xffffffffff027424 */ /* 0x000fe200078e00ff */
[----:B------:R-:W-:Y:S01]  /*5a60*/  PRMT R3, RZ, 0x7610, R3 ;  /* 0x00007610ff037816 */ /* 0x000fe20000000003 */
[----:B------:R-:W-:Y:S06]  /*5a70*/  @P0 BRA `(.L_x_61) ;  /* 0x0000000400540947 */ /* 0x000fec0003800000 */
[----:B------:R-:W0:Y:S01]  /*5a80*/  S2R R18, SR_CTAID.X ;  /* 0x0000000000127919 */ /* 0x000e220000002500 */
[----:B------:R-:W-:Y:S01]  /*5a90*/  ULDC.64 UR8, c[0x0][0x628] ;  /* 0x00018a0000087ab9 */ /* 0x000fe20000000a00 */
[----:B------:R-:W-:Y:S01]  /*5aa0*/  ULDC UR11, c[0x0][0x630] ;  /* 0x00018c00000b7ab9 */ /* 0x000fe20000000800 */
[----:B------:R-:W-:Y:S01]  /*5ab0*/  ISETP.NE.U32.AND P0, PT, RZ, UR8, PT ;  /* 0x00000008ff007c0c */ /* 0x000fe2000bf05070 */
[----:B------:R-:W1:Y:S01]  /*5ac0*/  S2R R19, SR_CTAID.Y ;  /* 0x0000000000137919 */ /* 0x000e620000002600 */
[----:B------:R-:W-:Y:S01]  /*5ad0*/  ULDC UR12, c[0x0][0x150] ;  /* 0x00005400000c7ab9 */ /* 0x000fe20000000800 */
[----:B------:R-:W-:Y:S01]  /*5ae0*/  IMAD.MOV.U32 R2, RZ, RZ, R8 ;  /* 0x000000ffff027224 */ /* 0x000fe200078e0008 */
[----:B------:R-:W-:Y:S01]  /*5af0*/  ISETP.NE.AND.EX P0, PT, RZ, UR9, PT, P0 ;  /* 0x00000009ff007c0c */ /* 0x000fe2000bf05300 */
[----:B------:R-:W-:Y:S01]  /*5b00*/  IMAD.MOV.U32 R3, RZ, RZ, R9 ;  /* 0x000000ffff037224 */ /* 0x000fe200078e0009 */
[----:B0-----:R-:W-:-:S11]  /*5b10*/  I2FP.F32.U32 R20, R18 ;  /* 0x0000001200147245 */ /* 0x001fd60000201000 */
[----:B------:R-:W-:Y:S05]  /*5b20*/  @!P0 BRA `(.L_x_62) ;  /* 0x0000000000288947 */ /* 0x000fea0003800000 */
[----:B------:R-:W-:Y:S02]  /*5b30*/  ULDC UR10, c[0x0][0x634] ;  /* 0x00018d00000a7ab9 */ /* 0x000fe40000000800 */
[----:B------:R-:W-:-:S05]  /*5b40*/  IADD3 R3, P0, R8, UR10, RZ ;  /* 0x0000000a08037c10 */ /* 0x000fca000ff1e0ff */
[----:B------:R-:W-:-:S04]  /*5b50*/  IMAD.X R21, RZ, RZ, R9, P0 ;  /* 0x000000ffff157224 */ /* 0x000fc800000e0609 */
[----:B------:R-:W-:-:S04]  /*5b60*/  IMAD.WIDE.U32 R4, R21, UR8, RZ ;  /* 0x0000000815047c25 */ /* 0x000fc8000f8e00ff */
[----:B------:R-:W-:-:S04]  /*5b70*/  IMAD.WIDE.U32 R4, P0, R3, UR9, R4 ;  /* 0x0000000903047c25 */ /* 0x000fc8000f800004 */
[----:B------:R-:W-:-:S04]  /*5b80*/  IMAD.WIDE.U32 R2, R3, UR8, RZ ;  /* 0x0000000803027c25 */ /* 0x000fc8000f8e00ff */
[----:B------:R-:W-:Y:S01]  /*5b90*/  IMAD.MOV.U32 R2, RZ, RZ, R5 ;  /* 0x000000ffff027224 */ /* 0x000fe200078e0005 */
[----:B------:R-:W-:Y:S01]  /*5ba0*/  IADD3 RZ, P1, R3, R4, RZ ;  /* 0x0000000403ff7210 */ /* 0x000fe20007f3e0ff */
[----:B------:R-:W-:-:S04]  /*5bb0*/  IMAD.X R3, RZ, RZ, RZ, P0 ;  /* 0x000000ffff037224 */ /* 0x000fc800000e06ff */
[----:B------:R-:W-:-:S08]  /*5bc0*/  IMAD.WIDE.U32.X R2, R21, UR9, R2, P1 ;  /* 0x0000000915027c25 */ /* 0x000fd000088e0402 */
.L_x_62:
[--C-:B------:R-:W-:Y:S01]  /*5bd0*/  SHF.R.U64 R16, R2, UR11, R3.reuse ;  /* 0x0000000b02107c19 */ /* 0x100fe20008001203 */
[----:B------:R-:W-:Y:S01]  /*5be0*/  FMUL R20, R20, UR12 ;  /* 0x0000000c14147c20 */ /* 0x000fe20008400000 */
[----:B------:R-:W-:Y:S01]  /*5bf0*/  SHF.R.U32.HI R2, RZ, UR11, R3 ;  /* 0x0000000bff027c19 */ /* 0x000fe20008011603 */
[----:B------:R-:W0:Y:S01]  /*5c00*/  LDC R23, c[0x0][0x144] ;  /* 0x00005100ff177b82 */ /* 0x000e220000000800 */
[----:B------:R-:W-:Y:S01]  /*5c10*/  IADD3 R21, P0, RZ, -R16, RZ ;  /* 0x80000010ff157210 */ /* 0x000fe20007f1e0ff */
[----:B------:R-:W-:Y:S01]  /*5c20*/  ULDC UR10, c[0x0][0x154] ;  /* 0x00005500000a7ab9 */ /* 0x000fe20000000800 */
[----:B-1----:R-:W-:Y:S01]  /*5c30*/  I2FP.F32.U32 R3, R19 ;  /* 0x0000001300037245 */ /* 0x002fe20000201000 */
[----:B------:R-:W1:Y:S01]  /*5c40*/  F2I.U32.TRUNC.NTZ R20, R20 ;  /* 0x0000001400147305 */ /* 0x000e62000020f000 */
[----:B------:R-:W-:Y:S01]  /*5c50*/  ULDC.64 UR8, c[0x0][0x620] ;  /* 0x0001880000087ab9 */ /* 0x000fe20000000a00 */
[----:B------:R-:W-:Y:S02]  /*5c60*/  IMAD.X R2, RZ, RZ, ~R2, P0 ;  /* 0x000000ffff027224 */ /* 0x000fe400000e0e02 */
[----:B------:R-:W-:Y:S01]  /*5c70*/  FMUL R4, R3, UR10 ;  /* 0x0000000a03047c20 */ /* 0x000fe20008400000 */
[----:B------:R-:W2:Y:S01]  /*5c80*/  LDC R22, c[0x0][0x148] ;  /* 0x00005200ff167b82 */ /* 0x000ea20000000800 */
[----:B------:R-:W-:Y:S01]  /*5c90*/  IMAD R2, R2, UR8, RZ ;  /* 0x0000000802027c24 */ /* 0x000fe2000f8e02ff */
[----:B------:R-:W-:Y:S01]  /*5ca0*/  ULDC.64 UR10, c[0x0][0x640] ;  /* 0x00019000000a7ab9 */ /* 0x000fe20000000a00 */
[----:B------:R-:W-:Y:S01]  /*5cb0*/  IMAD.MOV.U32 R3, RZ, RZ, R9 ;  /* 0x000000ffff037224 */ /* 0x000fe200078e0009 */
[----:B------:R-:W-:Y:S01]  /*5cc0*/  ISETP.NE.U32.AND P0, PT, RZ, UR10, PT ;  /* 0x0000000aff007c0c */ /* 0x000fe2000bf05070 */
[----:B------:R-:W3:Y:S01]  /*5cd0*/  F2I.U32.TRUNC.NTZ R4, R4 ;  /* 0x0000000400047305 */ /* 0x000ee2000020f000 */
[----:B------:R-:W-:-:S02]  /*5ce0*/  IMAD R5, R21, UR9, R2 ;  /* 0x0000000915057c24 */ /* 0x000fc4000f8e0202 */
[----:B------:R-:W-:Y:S01]  /*5cf0*/  IMAD.MOV.U32 R2, RZ, RZ, R8 ;  /* 0x000000ffff027224 */ /* 0x000fe200078e0008 */
[----:B------:R-:W-:Y:S01]  /*5d00*/  ISETP.NE.AND.EX P0, PT, RZ, UR11, PT, P0 ;  /* 0x0000000bff007c0c */ /* 0x000fe2000bf05300 */
[----:B-1----:R-:W-:Y:S02]  /*5d10*/  IMAD.MOV R20, RZ, RZ, -R20 ;  /* 0x000000ffff147224 */ /* 0x002fe400078e0a14 */
[----:B------:R-:W-:Y:S01]  /*5d20*/  IMAD.WIDE.U32 R2, R21, UR8, R2 ;  /* 0x0000000815027c25 */ /* 0x000fe2000f8e0002 */
[----:B------:R-:W-:-:S03]  /*5d30*/  ULDC UR8, c[0x0][0x618] ;  /* 0x0001860000087ab9 */ /* 0x000fc60000000800 */
[----:B------:R-:W-:Y:S02]  /*5d40*/  IMAD.IADD R3, R3, 0x1, R5 ;  /* 0x0000000103037824 */ /* 0x000fe400078e0205 */
[----:B0-----:R-:W-:-:S03]  /*5d50*/  IMAD R18, R23, R20, R18 ;  /* 0x0000001417127224 */ /* 0x001fc600078e0212 */
[--C-:B------:R-:W-:Y:S01]  /*5d60*/  SHF.R.U64 R20, R2, UR8, R3.reuse ;  /* 0x0000000802147c19 */ /* 0x100fe20008001203 */
[----:B---3--:R-:W-:Y:S01]  /*5d70*/  IMAD.MOV R2, RZ, RZ, -R4 ;  /* 0x000000ffff027224 */ /* 0x008fe200078e0a04 */
[----:B------:R-:W-:Y:S01]  /*5d80*/  SHF.R.U32.HI R3, RZ, UR8, R3 ;  /* 0x00000008ff037c19 */ /* 0x000fe20008011603 */
[----:B------:R-:W-:Y:S02]  /*5d90*/  ULDC UR8, c[0x0][0x608] ;  /* 0x0001820000087ab9 */ /* 0x000fe40000000800 */
[----:B--2---:R-:W-:Y:S01]  /*5da0*/  @P4 IMAD R18, R22, R2, R19 ;  /* 0x0000000216124224 */ /* 0x004fe200078e0213 */
[--C-:B------:R-:W-:Y:S02]  /*5db0*/  SHF.R.U64 R22, R20, UR8, R3.reuse ;  /* 0x0000000814167c19 */ /* 0x100fe40008001203 */
[----:B------:R-:W-:Y:S01]  /*5dc0*/  SHF.R.U32.HI R3, RZ, UR8, R3 ;  /* 0x00000008ff037c19 */ /* 0x000fe20008011603 */
[----:B------:R-:W-:-:S03]  /*5dd0*/  ULDC UR8, c[0x0][0x658] ;  /* 0x0001960000087ab9 */ /* 0x000fc60000000800 */
[--C-:B------:R-:W-:Y:S02]  /*5de0*/  SHF.R.U64 R19, R22, UR8, R3.reuse ;  /* 0x0000000816137c19 */ /* 0x100fe40008001203 */
[----:B------:R-:W-:-:S03]  /*5df0*/  SHF.R.U32.HI R21, RZ, UR8, R3 ;  /* 0x00000008ff157c19 */ /* 0x000fc60008011603 */
[----:B------:R-:W-:Y:S02]  /*5e00*/  IMAD.MOV.U32 R4, RZ, RZ, R19 ;  /* 0x000000ffff047224 */ /* 0x000fe400078e0013 */
[----:B------:R-:W-:Y:S01]  /*5e10*/  IMAD.MOV.U32 R3, RZ, RZ, R21 ;  /* 0x000000ffff037224 */ /* 0x000fe200078e0015 */
[----:B------:R-:W-:Y:S06]  /*5e20*/  @!P0 BRA `(.L_x_63) ;  /* 0x00000000002c8947 */ /* 0x000fec0003800000 */
        /* <DEDUP_REMOVED lines=9> */
[----:B------:R-:W-:-:S04]  /*5ec0*/  IMAD.WIDE.U32.X R2, R21, UR11, R2, P1 ;  /* 0x0000000b15027c25 */ /* 0x000fc800088e0402 */
[----:B------:R-:W-:-:S07]  /*5ed0*/  IMAD.MOV.U32 R4, RZ, RZ, R2 ;  /* 0x000000ffff047224 */ /* 0x000fce00078e0002 */
.L_x_63:
[----:B------:R-:W-:Y:S01]  /*5ee0*/  ULDC UR8, c[0x0][0x648] ;  /* 0x0001920000087ab9 */ /* 0x000fe20000000800 */
[----:B------:R-:W-:Y:S01]  /*5ef0*/  LOP3.LUT R2, R22, UR6, RZ, 0xc0, !PT ;  /* 0x0000000616027c12 */ /* 0x000fe2000f8ec0ff */
[----:B------:R-:W-:Y:S01]  /*5f00*/  ULDC UR9, c[0x0][0x610] ;  /* 0x0001840000097ab9 */ /* 0x000fe20000000800 */
[----:B------:R-:W-:Y:S01]  /*5f10*/  SHF.R.U64 R3, R4, UR8, R3 ;  /* 0x0000000804037c19 */ /* 0x000fe20008001203 */
[----:B------:R-:W-:Y:S01]  /*5f20*/  ULDC UR8, c[0x0][0x638] ;  /* 0x00018e0000087ab9 */ /* 0x000fe20000000800 */
[----:B------:R-:W-:-:S03]  /*5f30*/  LOP3.LUT R20, R20, UR4, RZ, 0xc0, !PT ;  /* 0x0000000414147c12 */ /* 0x000fc6000f8ec0ff */
[----:B------:R-:W-:Y:S02]  /*5f40*/  IMAD.MOV R4, RZ, RZ, -R3 ;  /* 0x000000ffff047224 */ /* 0x000fe400078e0a03 */
[----:B------:R-:W-:Y:S02]  /*5f50*/  IMAD R3, R3, UR5, R2 ;  /* 0x0000000503037c24 */ /* 0x000fe4000f8e0202 */
[----:B------:R-:W-:Y:S01]  /*5f60*/  IMAD R19, R4, UR8, R19 ;  /* 0x0000000804137c24 */ /* 0x000fe2000f8e0213 */
[----:B------:R-:W-:Y:S01]  /*5f70*/  ULDC UR8, c[0x0][0x600] ;  /* 0x0001800000087ab9 */ /* 0x000fe20000000800 */
[----:B------:R-:W-:Y:S02]  /*5f80*/  IMAD R18, R3, UR9, R18 ;  /* 0x0000000903127c24 */ /* 0x000fe4000f8e0212 */
[----:B------:R-:W-:Y:S02]  /*5f90*/  IMAD R19, R19, UR8, R20 ;  /* 0x0000000813137c24 */ /* 0x000fe4000f8e0214 */
[----:B------:R-:W-:-:S03]  /*5fa0*/  IMAD.MOV.U32 R3, RZ, RZ, 0x1 ;  /* 0x00000001ff037424 */ /* 0x000fc600078e00ff */
[----:B------:R-:W-:Y:S02]  /*5fb0*/  SEL R2, R19, R18, !P4 ;  /* 0x0000001213027207 */ /* 0x000fe40006000000 */
[----:B------:R-:W-:-:S07]  /*5fc0*/  SEL R18, R18, R19, !P4 ;  /* 0x0000001312127207 */ /* 0x000fce0006000000 */
.L_x_61:
[----:B------:R-:W-:Y:S05]  /*5fd0*/  BSYNC B1 ;  /* 0x0000000000017941 */ /* 0x000fea0003800000 */
.L_x_60:
[----:B------:R-:W-:-:S13]  /*5fe0*/  LOP3.LUT P0, RZ, R3, 0xff, RZ, 0xc0, !PT ;  /* 0x000000ff03ff7812 */ /* 0x000fda000780c0ff */
[----:B------:R-:W-:Y:S05]  /*5ff0*/  @P0 BRA `(.L_x_64) ;  /* 0xfffffff4000c0947 */ /* 0x000fea000383ffff */
[----:B------:R-:W-:Y:S05]  /*6000*/  BSYNC B0 ;  /* 0x0000000000007941 */ /* 0x000fea0003800000 */
.L_x_53:
[----:B------:R-:W-:-:S03]  /*6010*/  UMOV UR8, 0xffffffff ;  /* 0xffffffff00087882 */ /* 0x000fc60000000000 */
[----:B------:R-:W-:Y:S05]  /*6020*/  BRA.DIV UR8, `(.L_x_65) ;  /* 0x0000000208d47947 */ /* 0x000fea000b800000 */
[----:B------:R-:W-:-:S13]  /*6030*/  ELECT P0, URZ, PT ;  /* 0x00000000003f782f */ /* 0x000fda0003800000 */
.L_x_77:
[----:B------:R-:W-:Y:S04]  /*6040*/  BSSY B0, `(.L_x_66) ;  /* 0x0000019000007945 */ /* 0x000fe80003800000 */
[----:B------:R-:W-:Y:S05]  /*6050*/  @!P0 BRA `(.L_x_67) ;  /* 0x00000000005c8947 */ /* 0x000fea0003800000 */
[----:B------:R-:W-:-:S04]  /*6060*/  LOP3.LUT R6, R6, 0x2, RZ, 0xfc, !PT ;  /* 0x0000000206067812 */ /* 0x000fc800078efcff */
[----:B------:R-:W-:-:S13]  /*6070*/  ISETP.NE.AND P0, PT, R6, 0x3, PT ;  /* 0x000000030600780c */ /* 0x000fda0003f05270 */
[----:B------:R-:W-:Y:S05]  /*6080*/  @!P0 BRA `(.L_x_68) ;  /* 0x0000000000048947 */ /* 0x000fea0003800000 */
[----:B------:R-:W-:Y:S01]  /*6090*/  BPT.TRAP 0x1 ;  /* 0x000000040000795c */ /* 0x000fe20000300000 */
.L_x_68:
[----:B------:R-:W0:Y:S01]  /*60a0*/  S2R R3, SR_CgaCtaId ;  /* 0x0000000000037919 */ /* 0x000e220000008800 */
[----:B------:R-:W-:Y:S02]  /*60b0*/  MOV R0, 0x400 ;  /* 0x0000040000007802 */ /* 0x000fe40000000f00 */
[----:B------:R-:W-:Y:S02]  /*60c0*/  SHF.L.U32 R2, R15, 0x1f, RZ ;  /* 0x0000001f0f027819 */ /* 0x000fe400000006ff */
[----:B0-----:R-:W-:-:S05]  /*60d0*/  LEA R3, R3, R0, 0x18 ;  /* 0x0000000003037211 */ /* 0x001fca00078ec0ff */
[----:B------:R-:W-:-:S04]  /*60e0*/  VIADD R3, R3, 0x10 ;  /* 0x0000001003037836 */ /* 0x000fc80000000000 */
[C---:B------:R-:W-:Y:S02]  /*60f0*/  IMAD R5, R14.reuse, 0x8, R3 ;  /* 0x000000080e057824 */ /* 0x040fe400078e0203 */
[----:B------:R-:W-:Y:S02]  /*6100*/  VIADD R14, R14, 0x1 ;  /* 0x000000010e0e7836 */ /* 0x000fe40000000000 */
[----:B------:R-:W0:Y:S03]  /*6110*/  SYNCS.PHASECHK.TRANS64.TRYWAIT P0, [R5+URZ], R2 ;  /* 0x00000002050075a7 */ /* 0x000e26000800017f */
[----:B------:R-:W-:-:S04]  /*6120*/  ISETP.NE.AND P1, PT, R14, 0x2, PT ;  /* 0x000000020e00780c */ /* 0x000fc80003f25270 */
[----:B------:R-:W-:Y:S02]  /*6130*/  SEL R0, RZ, 0x1, P1 ;  /* 0x00000001ff007807 */ /* 0x000fe40000800000 */
[----:B------:R-:W-:Y:S02]  /*6140*/  SEL R14, R14, RZ, P1 ;  /* 0x000000ff0e0e7207 */ /* 0x000fe40000800000 */
[----:B------:R-:W-:Y:S01]  /*6150*/  LOP3.LUT R0, R15, R0, RZ, 0x3c, !PT ;  /* 0x000000000f007212 */ /* 0x000fe200078e3cff */
[----:B0-----:R-:W-:Y:S06]  /*6160*/  @!P0 BRA `(.L_x_69) ;  /* 0x0000000000a48947 */ /* 0x001fec0003800000 */
.L_x_78:
[----:B------:R-:W-:Y:S01]  /*6170*/  IMAD R3, R14, 0x8, R3 ;  /* 0x000000080e037824 */ /* 0x000fe200078e0203 */
[----:B------:R-:W-:-:S07]  /*6180*/  SHF.L.U32 R0, R0, 0x1f, RZ ;  /* 0x0000001f00007819 */ /* 0x000fce00000006ff */
.L_x_70:
[----:B-1----:R1:W2:Y:S02]  /*6190*/  SYNCS.PHASECHK.TRANS64.TRYWAIT P0, [R3+URZ], R0 ;  /* 0x00000000030075a7 */ /* 0x0022a4000800017f */
[----:B--2---:R-:W-:Y:S05]  /*61a0*/  @!P0 NANOSLEEP.SYNCS 0x989680 ;  /* 0x009896800000895d */ /* 0x004fea0003900000 */
[----:B------:R-:W2:Y:S02]  /*61b0*/  @!P0 SYNCS.PHASECHK.TRANS64 P0, [R3+URZ], R0 ;  /* 0x00000000030085a7 */ /* 0x000ea4000800007f */
[----:B--2---:R-:W-:Y:S05]  /*61c0*/  @!P0 BRA `(.L_x_70) ;  /* 0xfffffffc00f08947 */ /* 0x004fea000383ffff */
.L_x_67:
[----:B------:R-:W-:Y:S05]  /*61d0*/  BSYNC B0 ;  /* 0x0000000000007941 */ /* 0x000fea0003800000 */
.L_x_66:
[----:B------:R-:W-:Y:S05]  /*61e0*/  EXIT ;  /* 0x000000000000794d */ /* 0x000fea0003800000 */
.L_x_21:
[----:B-1----:R-:W-:-:S04]  /*61f0*/  IMAD.U32 R10, RZ, RZ, UR6 ;  /* 0x00000006ff0a7e24 */ /* 0x002fc8000f8e00ff */
[----:B------:R1:W4:Y:S03]  /*6200*/  SYNCS.PHASECHK.TRANS64.TRYWAIT P0, [R10+URZ], R7 ;  /* 0x000000070a0075a7 */ /* 0x000326000800017f */
[----:B----4-:R-:W-:Y:S05]  /*6210*/  @!P0 NANOSLEEP.SYNCS 0x989680 ;  /* 0x009896800000895d */ /* 0x010fea0003900000 */
[----:B------:R-:W4:Y:S02]  /*6220*/  @!P0 SYNCS.PHASECHK.TRANS64 P0, [R10+URZ], R7 ;  /* 0x000000070a0085a7 */ /* 0x000f24000800007f */
[----:B----4-:R-:W-:Y:S05]  /*6230*/  @!P0 BRA `(.L_x_21) ;  /* 0xfffffffc00ec8947 */ /* 0x010fea000383ffff */
[----:B------:R-:W-:Y:S05]  /*6240*/  BRA `(.L_x_20) ;  /* 0xffffffb000987947 */ /* 0x000fea000383ffff */
.L_x_27:
[----:B-1----:R-:W-:-:S04]  /*6250*/  IMAD.U32 R15, RZ, RZ, UR16 ;  /* 0x00000010ff0f7e24 */ /* 0x002fc8000f8e00ff */
[----:B------:R1:W4:Y:S03]  /*6260*/  SYNCS.PHASECHK.TRANS64.TRYWAIT P0, [R15+URZ], R12 ;  /* 0x0000000c0f0075a7 */ /* 0x000326000800017f */
[----:B----4-:R-:W-:Y:S05]  /*6270*/  @!P0 NANOSLEEP.SYNCS 0x989680 ;  /* 0x009896800000895d */ /* 0x010fea0003900000 */
[----:B------:R-:W4:Y:S02]  /*6280*/  @!P0 SYNCS.PHASECHK.TRANS64 P0, [R15+URZ], R12 ;  /* 0x0000000c0f0085a7 */ /* 0x000f24000800007f */
[----:B----4-:R-:W-:Y:S05]  /*6290*/  @!P0 BRA `(.L_x_27) ;  /* 0xfffffffc00ec8947 */ /* 0x010fea000383ffff */
[----:B------:R-:W-:Y:S05]  /*62a0*/  BRA `(.L_x_26) ;  /* 0xffffffbc00287947 */ /* 0x000fea000383ffff */
.L_x_54:
[----:B------:R-:W-:Y:S01]  /*62b0*/  BSSY B1, `(.L_x_71) ;  /* 0x0000006000017945 */ /* 0x000fe20003800000 */
[----:B------:R-:W-:-:S07]  /*62c0*/  IMAD.MOV.U32 R3, RZ, RZ, -0x1 ;  /* 0xffffffffff037424 */ /* 0x000fce00078e00ff */
[----:B------:R-:W-:Y:S05]  /*62d0*/  WARPSYNC.COLLECTIVE R3, `(.L_x_72) ;  /* 0x00000000030c7348 */ /* 0x000fea0003c00000 */
[----:B------:R-:W-:Y:S02]  /*62e0*/  ELECT P0, UR62, PT ;  /* 0x00000000003e782f */ /* 0x000fe40003800000 */
[----:B------:R-:W-:Y:S01]  /*62f0*/  MOV R3, UR62 ;  /* 0x0000003e00037c02 */ /* 0x000fe20008000f00 */
[----:B------:R-:W-:Y:S10]  /*6300*/  ENDCOLLECTIVE ;  /* 0x000000000000791b */ /* 0x000ff40003800000 */
.L_x_72:
[----:B------:R-:W-:Y:S05]  /*6310*/  BSYNC B1 ;  /* 0x0000000000017941 */ /* 0x000fea0003800000 */
.L_x_71:
[----:B------:R-:W-:Y:S05]  /*6320*/  BRA `(.L_x_73) ;  /* 0xfffffff0004c7947 */ /* 0x000fea000383ffff */
.L_x_57:
[----:B0-----:R0:W1:Y:S02]  /*6330*/  SYNCS.PHASECHK.TRANS64.TRYWAIT P0, [R21+URZ+0x10], R4 ;  /* 0x00001004150075a7 */ /* 0x001064000800017f */
[----:B-1----:R-:W-:Y:S05]  /*6340*/  @!P0 NANOSLEEP.SYNCS 0x989680 ;  /* 0x009896800000895d */ /* 0x002fea0003900000 */
[----:B------:R-:W1:Y:S02]  /*6350*/  @!P0 SYNCS.PHASECHK.TRANS64 P0, [R21+URZ+0x10], R4 ;  /* 0x00001004150085a7 */ /* 0x000e64000800007f */
[----:B-1----:R-:W-:Y:S05]  /*6360*/  @!P0 BRA `(.L_x_57) ;  /* 0xfffffffc00f08947 */ /* 0x002fea000383ffff */
[----:B------:R-:W-:Y:S05]  /*6370*/  BRA `(.L_x_74) ;  /* 0xfffffff000847947 */ /* 0x000fea000383ffff */
.L_x_65:
[----:B------:R-:W-:Y:S01]  /*6380*/  BSSY B0, `(.L_x_75) ;  /* 0x0000006000007945 */ /* 0x000fe20003800000 */
[----:B------:R-:W-:-:S07]  /*6390*/  IMAD.MOV.U32 R3, RZ, RZ, -0x1 ;  /* 0xffffffffff037424 */ /* 0x000fce00078e00ff */
[----:B------:R-:W-:Y:S05]  /*63a0*/  WARPSYNC.COLLECTIVE R3, `(.L_x_76) ;  /* 0x00000000030c7348 */ /* 0x000fea0003c00000 */
[----:B------:R-:W-:Y:S02]  /*63b0*/  ELECT P0, UR62, PT ;  /* 0x00000000003e782f */ /* 0x000fe40003800000 */
[----:B------:R-:W-:Y:S01]  /*63c0*/  MOV R3, UR62 ;  /* 0x0000003e00037c02 */ /* 0x000fe20008000f00 */
[----:B------:R-:W-:Y:S10]  /*63d0*/  ENDCOLLECTIVE ;  /* 0x000000000000791b */ /* 0x000ff40003800000 */
.L_x_76:
[----:B------:R-:W-:Y:S05]  /*63e0*/  BSYNC B0 ;  /* 0x0000000000007941 */ /* 0x000fea0003800000 */
.L_x_75:
[----:B------:R-:W-:Y:S05]  /*63f0*/  BRA `(.L_x_77) ;  /* 0xfffffffc00107947 */ /* 0x000fea000383ffff */
.L_x_69:
[----:B0-----:R0:W1:Y:S02]  /*6400*/  SYNCS.PHASECHK.TRANS64.TRYWAIT P0, [R5+URZ], R2 ;  /* 0x00000002050075a7 */ /* 0x001064000800017f */
[----:B-1----:R-:W-:Y:S05]  /*6410*/  @!P0 NANOSLEEP.SYNCS 0x989680 ;  /* 0x009896800000895d */ /* 0x002fea0003900000 */
[----:B------:R-:W1:Y:S02]  /*6420*/  @!P0 SYNCS.PHASECHK.TRANS64 P0, [R5+URZ], R2 ;  /* 0x00000002050085a7 */ /* 0x000e64000800007f */
[----:B-1----:R-:W-:Y:S05]  /*6430*/  @!P0 BRA `(.L_x_69) ;  /* 0xfffffffc00f08947 */ /* 0x002fea000383ffff */
[----:B------:R-:W-:Y:S05]  /*6440*/  BRA `(.L_x_78) ;  /* 0xfffffffc00487947 */ /* 0x000fea000383ffff */
.L_x_79:
[----:B------:R-:W-:-:S00]  /*6450*/  BRA `(.L_x_79) ;  /* 0xfffffffc00fc7947 */ /* 0x000fc0000383ffff */
[----:B------:R-:W-:-:S00]  /*6460*/  NOP ;  /* 0x0000000000007918 */ /* 0x000fc00000000000 */
        /* <DEDUP_REMOVED lines=9> */
.L_x_80:


//--------------------- .nv.shared._ZN7cutlass13device_kernelINS_4gemm6kernel13GemmUniversalIN4cute5tupleIJiiiiEEENS1_10collective13CollectiveMmaINS1_37MainloopSm90TmaGmmaWarpSpecializedFP8ILi2ENS5_IJNS4_1CILi2EEENSA_ILi1EEESC_EEENS1_35KernelTmaWarpSpecializedCooperativeEEENS5_IJNSA_ILi384EEENSA_ILi8EEENSA_ILi256EEEEEENS_12float_e4m3_tENS5_IJlSC_lEEESK_SL_NS4_8TiledMMAINS4_8MMA_AtomIJNS4_4SM904GMMA29MMA_64x8x32_F32E4M3E4M3_SS_TNILNSP_7ScaleInE1ELSR_1EEEEEENS4_6LayoutISD_NS5_IJSC_NSA_ILi0EEESV_EEEEENS5_IJNS4_10UnderscoreESY_SY_EEEEENS4_13SM90_TMA_LOADENS4_14ComposedLayoutINS4_7SwizzleILi3ELi4ELi3EEENS4_18smem_ptr_flag_bitsILi8EEENSU_INS5_IJSH_NSA_ILi128EEEEEENS5_IJS17_SC_EEEEEEEvNS4_8identityENS4_23SM90_TMA_LOAD_MULTICASTES1B_vS1C_EENS_8epilogue10collective6detail29Sm90TmaWarpSpecializedAdapterINS1G_15DefaultEpilogueISK_SL_SL_NS1F_6thread17LinearCombinationISK_Li1EffLNS1K_9ScaleType4KindE0ELNS_15FloatRoundStyleE2ESK_EENS1_15EpilogueDefaultEEEEEvvEEEEvNT_6ParamsE --------------------------
	.section	.nv.shared._ZN7cutlass13device_kernelINS_4gemm6kernel13GemmUniversalIN4cute5tupleIJiiiiEEENS1_10collective13CollectiveMmaINS1_37MainloopSm90TmaGmmaWarpSpecializedFP8ILi2ENS5_IJNS4_1CILi2EEENSA_ILi1EEESC_EEENS1_35KernelTmaWarpSpecializedCooperativeEEENS5_IJNSA_ILi384EEENSA_ILi8EEENSA_ILi256EEEEEENS_12float_e4m3_tENS5_IJlSC_lEEESK_SL_NS4_8TiledMMAINS4_8MMA_AtomIJNS4_4SM904GMMA29MMA_64x8x32_F32E4M3E4M3_SS_TNILNSP_7ScaleInE1ELSR_1EEEEEENS4_6LayoutISD_NS5_IJSC_NSA_ILi0EEESV_EEEEENS5_IJNS4_10UnderscoreESY_SY_EEEEENS4_13SM90_TMA_LOADENS4_14ComposedLayoutINS4_7SwizzleILi3ELi4ELi3EEENS4_18smem_ptr_flag_bitsILi8EEENSU_INS5_IJSH_NSA_ILi128EEEEEENS5_IJS17_SC_EEEEEEEvNS4_8identityENS4_23SM90_TMA_LOAD_MULTICASTES1B_vS1C_EENS_8epilogue10collective6detail29Sm90TmaWarpSpecializedAdapterINS1G_15DefaultEpilogueISK_SL_SL_NS1F_6thread17LinearCombinationISK_Li1EffLNS1K_9ScaleType4KindE0ELNS_15FloatRoundStyleE2ESK_EENS1_15EpilogueDefaultEEEEEvvEEEEvNT_6ParamsE,"aw",@nobits
	.sectionflags	@""
	.align	16
	.zero		1024


//--------------------- .nv.shared.reserved.0     --------------------------
	.section	.nv.shared.reserved.0,"aw",@nobits
	.weak		__nv_reservedSMEM_offset_0_alias
	.size		__nv_reservedSMEM_offset_0_alias, 0, 0
	.other		__nv_reservedSMEM_offset_0_alias,@"STO_CUDA_RESERVED_SHARED STV_DEFAULT"
__nv_reservedSMEM_offset_0_alias:
	.zero		0


//--------------------- .nv.global                --------------------------
	.section	.nv.global,"aw",@nobits
.nv.global:
	.type		_ZN39_INTERNAL_7ef45e8a_4_k_cu_c82883aa_99384cute1_E,@object
	.size		_ZN39_INTERNAL_7ef45e8a_4_k_cu_c82883aa_99384cute1_E,(_ZN39_INTERNAL_7ef45e8a_4_k_cu_c82883aa_99384cuda3std3__45__cpo6cbeginE - _ZN39_INTERNAL_7ef45e8a_4_k_cu_c82883aa_99384cute1_E)
_ZN39_INTERNAL_7ef45e8a_4_k_cu_c82883aa_99384cute1_E:
	.zero		1
	.type		_ZN39_INTERNAL_7ef45e8a_4_k_cu_c82883aa_99384cuda3std3__45__cpo6cbeginE,@object
	.size		_ZN39_INTERNAL_7ef45e8a_4_k_cu_c82883aa_99384cuda3std3__45__cpo6cbeginE,(_ZN39_INTERNAL_7ef45e8a_4_k_cu_c82883aa_99384cuda3std3__48in_placeE - _ZN39_INTERNAL_7ef45e8a_4_k_cu_c82883aa_99384cuda3std3__45__cpo6cbeginE)
_ZN39_INTERNAL_7ef45e8a_4_k_cu_c82883aa_99384cuda3std3__45__cpo6cbeginE:
	.zero		1
	.type		_ZN39_INTERNAL_7ef45e8a_4_k_cu_c82883aa_99384cuda3std3__48in_placeE,@object
	.size		_ZN39_INTERNAL_7ef45e8a_4_k_cu_c82883aa_99384cuda3std3__48in_placeE,(_ZN39_INTERNAL_7ef45e8a_4_k_cu_c82883aa_99384cuda3std6ranges3__45__cpo9iter_moveE - _ZN39_INTERNAL_7ef45e8a_4_k_cu_c82883aa_99384cuda3std3__48in_placeE)
_ZN39_INTERNAL_7ef45e8a_4_k_cu_c82883aa_99384cuda3std3__48in_placeE:
	.zero		1
	.type		_ZN39_INTERNAL_7ef45e8a_4_k_cu_c82883aa_99384cuda3std6ranges3__45__cpo9iter_moveE,@object
	.size		_ZN39_INTERNAL_7ef45e8a_4_k_cu_c82883aa_99384cuda3std6ranges3__45__cpo9iter_moveE,(_ZN39_INTERNAL_7ef45e8a_4_k_cu_c82883aa_99384cuda3std3__45__cpo5beginE - _ZN39_INTERNAL_7ef45e8a_4_k_cu_c82883aa_99384cuda3std6ranges3__45__cpo9iter_moveE)
_ZN39_INTERNAL_7ef45e8a_4_k_cu_c82883aa_99384cuda3std6ranges3__45__cpo9iter_moveE:
	.zero		1
	.type		_ZN39_INTERNAL_7ef45e8a_4_k_cu_c82883aa_99384cuda3std3__45__cpo5beginE,@object
	.size		_ZN39_INTERNAL_7ef45e8a_4_k_cu_c82883aa_99384cuda3std3__45__cpo5beginE,(_ZN39_INTERNAL_7ef45e8a_4_k_cu_c82883aa_99384cuda3std3__441_GLOBAL__N__7ef45e8a_4_k_cu_c82883aa_99386ignoreE - _ZN39_INTERNAL_7ef45e8a_4_k_cu_c82883aa_99384cuda3std3__45__cpo5beginE)
_ZN39_INTERNAL_7ef45e8a_4_k_cu_c82883aa_99384cuda3std3__45__cpo5beginE:
	.zero		1
	.type		_ZN39_INTERNAL_7ef45e8a_4_k_cu_c82883aa_99384cuda3std3__441_GLOBAL__N__7ef45e8a_4_k_cu_c82883aa_99386ignoreE,@object
	.size		_ZN39_INTERNAL_7ef45e8a_4_k_cu_c82883aa_99384cuda3std3__441_GLOBAL__N__7ef45e8a_4_k_cu_c82883aa_99386ignoreE,(_ZN39_INTERNAL_7ef45e8a_4_k_cu_c82883aa_99384cute7productE - _ZN39_INTERNAL_7ef45e8a_4_k_cu_c82883aa_99384cuda3std3__441_GLOBAL__N__7ef45e8a_4_k_cu_c82883aa_99386ignoreE)
_ZN39_INTERNAL_7ef45e8a_4_k_cu_c82883aa_99384cuda3std3__441_GLOBAL__N__7ef45e8a_4_k_cu_c82883aa_99386ignoreE:
	.zero		1
	.type		_ZN39_INTERNAL_7ef45e8a_4_k_cu_c82883aa_99384cute7productE,@object
	.size		_ZN39_INTERNAL_7ef45e8a_4_k_cu_c82883aa_99384cute7productE,(_ZN39_INTERNAL_7ef45e8a_4_k_cu_c82883aa_99384cuda3std3__45__cpo3endE - _ZN39_INTERNAL_7ef45e8a_4_k_cu_c82883aa_99384cute7productE)
_ZN39_INTERNAL_7ef45e8a_4_k_cu_c82883aa_99384cute7productE:
	.zero		1
	.type		_ZN39_INTERNAL_7ef45e8a_4_k_cu_c82883aa_99384cuda3std3__45__cpo3endE,@object
	.size		_ZN39_INTERNAL_7ef45e8a_4_k_cu_c82883aa_99384cuda3std3__45__cpo3endE,(_ZN39_INTERNAL_7ef45e8a_4_k_cu_c82883aa_99384cuda3std3__419piecewise_constructE - _ZN39_INTERNAL_7ef45e8a_4_k_cu_c82883aa_99384cuda3std3__45__cpo3endE)
_ZN39_INTERNAL_7ef45e8a_4_k_cu_c82883aa_99384cuda3std3__45__cpo3endE:
	.zero		1
	.type		_ZN39_INTERNAL_7ef45e8a_4_k_cu_c82883aa_99384cuda3std3__419piecewise_constructE,@object
	.size		_ZN39_INTERNAL_7ef45e8a_4_k_cu_c82883aa_99384cuda3std3__419piecewise_constructE,(_ZN39_INTERNAL_7ef45e8a_4_k_cu_c82883aa_99384cuda3std3__45__cpo4cendE - _ZN39_INTERNAL_7ef45e8a_4_k_cu_c82883aa_99384cuda3std3__419piecewise_constructE)
_ZN39_INTERNAL_7ef45e8a_4_k_cu_c82883aa_99384cuda3std3__419piecewise_constructE:
	.zero		1
	.type		_ZN39_INTERNAL_7ef45e8a_4_k_cu_c82883aa_99384cuda3std3__45__cpo4cendE,@object
	.size		_ZN39_INTERNAL_7ef45e8a_4_k_cu_c82883aa_99384cuda3std3__45__cpo4cendE,(_ZN39_INTERNAL_7ef45e8a_4_k_cu_c82883aa_99384cuda3std6ranges3__45__cpo4swapE - _ZN39_INTERNAL_7ef45e8a_4_k_cu_c82883aa_99384cuda3std3__45__cpo4cendE)
_ZN39_INTERNAL_7ef45e8a_4_k_cu_c82883aa_99384cuda3std3__45__cpo4cendE:
	.zero		1
	.type		_ZN39_INTERNAL_7ef45e8a_4_k_cu_c82883aa_99384cuda3std6ranges3__45__cpo4swapE,@object
	.size		_ZN39_INTERNAL_7ef45e8a_4_k_cu_c82883aa_99384cuda3std6ranges3__45__cpo4swapE,(.L_7 - _ZN39_INTERNAL_7ef45e8a_4_k_cu_c82883aa_99384cuda3std6ranges3__45__cpo4swapE)
_ZN39_INTERNAL_7ef45e8a_4_k_cu_c82883aa_99384cuda3std6ranges3__45__cpo4swapE:
	.zero		1
.L_7:


//--------------------- .nv.constant0._ZN7cutlass13device_kernelINS_4gemm6kernel13GemmUniversalIN4cute5tupleIJiiiiEEENS1_10collective13CollectiveMmaINS1_37MainloopSm90TmaGmmaWarpSpecializedFP8ILi2ENS5_IJNS4_1CILi2EEENSA_ILi1EEESC_EEENS1_35KernelTmaWarpSpecializedCooperativeEEENS5_IJNSA_ILi384EEENSA_ILi8EEENSA_ILi256EEEEEENS_12float_e4m3_tENS5_IJlSC_lEEESK_SL_NS4_8TiledMMAINS4_8MMA_AtomIJNS4_4SM904GMMA29MMA_64x8x32_F32E4M3E4M3_SS_TNILNSP_7ScaleInE1ELSR_1EEEEEENS4_6LayoutISD_NS5_IJSC_NSA_ILi0EEESV_EEEEENS5_IJNS4_10UnderscoreESY_SY_EEEEENS4_13SM90_TMA_LOADENS4_14ComposedLayoutINS4_7SwizzleILi3ELi4ELi3EEENS4_18smem_ptr_flag_bitsILi8EEENSU_INS5_IJSH_NSA_ILi128EEEEEENS5_IJS17_SC_EEEEEEEvNS4_8identityENS4_23SM90_TMA_LOAD_MULTICASTES1B_vS1C_EENS_8epilogue10collective6detail29Sm90TmaWarpSpecializedAdapterINS1G_15DefaultEpilogueISK_SL_SL_NS1F_6thread17LinearCombinationISK_Li1EffLNS1K_9ScaleType4KindE0ELNS_15FloatRoundStyleE2ESK_EENS1_15EpilogueDefaultEEEEEvvEEEEvNT_6ParamsE --------------------------
	.section	.nv.constant0._ZN7cutlass13device_kernelINS_4gemm6kernel13GemmUniversalIN4cute5tupleIJiiiiEEENS1_10collective13CollectiveMmaINS1_37MainloopSm90TmaGmmaWarpSpecializedFP8ILi2ENS5_IJNS4_1CILi2EEENSA_ILi1EEESC_EEENS1_35KernelTmaWarpSpecializedCooperativeEEENS5_IJNSA_ILi384EEENSA_ILi8EEENSA_ILi256EEEEEENS_12float_e4m3_tENS5_IJlSC_lEEESK_SL_NS4_8TiledMMAINS4_8MMA_AtomIJNS4_4SM904GMMA29MMA_64x8x32_F32E4M3E4M3_SS_TNILNSP_7ScaleInE1ELSR_1EEEEEENS4_6LayoutISD_NS5_IJSC_NSA_ILi0EEESV_EEEEENS5_IJNS4_10UnderscoreESY_SY_EEEEENS4_13SM90_TMA_LOADENS4_14ComposedLayoutINS4_7SwizzleILi3ELi4ELi3EEENS4_18smem_ptr_flag_bitsILi8EEENSU_INS5_IJSH_NSA_ILi128EEEEEENS5_IJS17_SC_EEEEEEEvNS4_8identityENS4_23SM90_TMA_LOAD_MULTICASTES1B_vS1C_EENS_8epilogue10collective6detail29Sm90TmaWarpSpecializedAdapterINS1G_15DefaultEpilogueISK_SL_SL_NS1F_6thread17LinearCombinationISK_Li1EffLNS1K_9ScaleType4KindE0ELNS_15FloatRoundStyleE2ESK_EENS1_15EpilogueDefaultEEEEEvvEEEEvNT_6ParamsE,"a",@progbits
	.sectionflags	@""
	.align	4
.nv.constant0._ZN7cutlass13device_kernelINS_4gemm6kernel13GemmUniversalIN4cute5tupleIJiiiiEEENS1_10collective13CollectiveMmaINS1_37MainloopSm90TmaGmmaWarpSpecializedFP8ILi2ENS5_IJNS4_1CILi2EEENSA_ILi1EEESC_EEENS1_35KernelTmaWarpSpecializedCooperativeEEENS5_IJNSA_ILi384EEENSA_ILi8EEENSA_ILi256EEEEEENS_12float_e4m3_tENS5_IJlSC_lEEESK_SL_NS4_8TiledMMAINS4_8MMA_AtomIJNS4_4SM904GMMA29MMA_64x8x32_F32E4M3E4M3_SS_TNILNSP_7ScaleInE1ELSR_1EEEEEENS4_6LayoutISD_NS5_IJSC_NSA_ILi0EEESV_EEEEENS5_IJNS4_10UnderscoreESY_SY_EEEEENS4_13SM90_TMA_LOADENS4_14ComposedLayoutINS4_7SwizzleILi3ELi4ELi3EEENS4_18smem_ptr_flag_bitsILi8EEENSU_INS5_IJSH_NSA_ILi128EEEEEENS5_IJS17_SC_EEEEEEEvNS4_8identityENS4_23SM90_TMA_LOAD_MULTICASTES1B_vS1C_EENS_8epilogue10collective6detail29Sm90TmaWarpSpecializedAdapterINS1G_15DefaultEpilogueISK_SL_SL_NS1F_6thread17LinearCombinationISK_Li1EffLNS1K_9ScaleType4KindE0ELNS_15FloatRoundStyleE2ESK_EENS1_15EpilogueDefaultEEEEEvvEEEEvNT_6ParamsE:
	.zero		1664


//--------------------- SYMBOLS --------------------------

	.type		.nv.reservedSmem.offset0,@object
	.size		.nv.reservedSmem.offset0,0x4
